// auto-generated by cutlass_sweep.conv — config: {"arch": "sm_90", "cluster_m": 1, "cluster_n": 1, "conv_kind": "dgrad", "dtype": "bf16", "ndim": 2, "tile_k": 64, "tile_m": 128, "tile_n": 128}
#include "cutlass/cutlass.h"
#include "cute/tensor.hpp"
#include "cutlass/kernel_hardware_info.hpp"
#include "cutlass/conv/convolution.h"
#include "cutlass/conv/dispatch_policy.hpp"
#include "cutlass/conv/collective/collective_builder.hpp"
#include "cutlass/conv/kernel/conv_universal.hpp"
#include "cutlass/conv/device/conv_universal_adapter.hpp"
#include "cutlass/epilogue/collective/collective_builder.hpp"

using namespace cute;
using Elem = cutlass::bfloat16_t;
using Acc  = float;
using LayoutAB = cutlass::layout::TensorNHWC;
using LayoutC  = cutlass::layout::TensorNHWC;
constexpr auto ConvOp = cutlass::conv::Operator::kDgrad;
using TileShape    = Shape<_128, _128, Shape<_64>>;
using ClusterShape = Shape<_1, _1, _1>;

using CollectiveEpilogue = typename cutlass::epilogue::collective::CollectiveBuilder<
    cutlass::arch::Sm90, cutlass::arch::OpClassTensorOp,
    TileShape, ClusterShape,
    cutlass::epilogue::collective::EpilogueTileAuto,
    Acc, Acc,
    Elem, LayoutC, 128 / cutlass::sizeof_bits<Elem>::value,
    Elem, LayoutC, 128 / cutlass::sizeof_bits<Elem>::value,
    cutlass::epilogue::collective::EpilogueScheduleAuto
  >::CollectiveOp;

using CollectiveMainloop = typename cutlass::conv::collective::CollectiveBuilder<
    cutlass::arch::Sm90, cutlass::arch::OpClassTensorOp, ConvOp,
    Elem, LayoutAB, 128 / cutlass::sizeof_bits<Elem>::value,
    Elem, LayoutAB, 128 / cutlass::sizeof_bits<Elem>::value,
    Acc,
    TileShape, ClusterShape,
    cutlass::conv::collective::StageCountAutoCarveout<
        static_cast<int>(sizeof(typename CollectiveEpilogue::SharedStorage))>,
    cutlass::conv::collective::KernelScheduleAuto
  >::CollectiveOp;

using ProblemShape = cutlass::conv::ConvProblemShape<
    ConvOp, CollectiveMainloop::DispatchPolicy::NumSpatialDimensions>;
using ConvKernel = cutlass::conv::kernel::ConvUniversal<
    ProblemShape, CollectiveMainloop, CollectiveEpilogue>;
using Conv = cutlass::conv::device::ConvUniversalAdapter<ConvKernel>;

auto* _anchor = &cutlass::device_kernel<ConvKernel>;


// ===== COMPILED SASS (sm_90a) =====

	.target	sm_90a

	.elftype	@"ET_EXEC"


//--------------------- .note.nv.tkinfo           --------------------------
	.section	.note.nv.tkinfo,"",@"SHT_NOTE"
	.sectionflags	@"SHF_NOTE_NV_TKINFO"
	.tkinfo
        /*0018*/ 	.word	0x00000002
        /*0030*/ 	.string	""
        /*0030*/ 	.string	"ptxas"
        /*0030*/ 	.string	"Cuda compilation tools, release 13.0, V13.0.88"
        /*0030*/ 	.string	"Build cuda_13.0.r13.0/compiler.36424714_0"
        /*0030*/ 	.string	"-arch sm_90a -m 64 "



//--------------------- .note.nv.cuinfo           --------------------------
	.section	.note.nv.cuinfo,"",@"SHT_NOTE"
	.sectionflags	@"SHF_NOTE_NV_CUINFO"
        /*0018*/ 	.short	0x0002
        /*001a*/ 	.short	0x005a
        /*001c*/ 	.short	0x0082
	.zero		2


//--------------------- .nv.info                  --------------------------
	.section	.nv.info,"",@"SHT_CUDA_INFO"
	.align	4


	//----- nvinfo : EIATTR_REGCOUNT
	.align		4
        /*0000*/ 	.byte	0x04, 0x2f
        /*0002*/ 	.short	(.L_12 - .L_11)
	.align		4
.L_11:
        /*0004*/ 	.word	index@(_ZN7cutlass13device_kernelINS_4conv6kernel13ConvUniversalINS1_16ConvProblemShapeILNS1_8OperatorE1ELi2EEENS1_10collective14CollectiveConvINS1_46MainloopSm90TmaGmmaWarpSpecializedImplicitGemmILS5_1ELi7ELi2EN4cute5tupleIJNSA_1CILi1EEESD_SD_EEENS1_36KernelImplicitTmaWarpSpecializedSm90ELi1EEENSB_IJNSC_ILi128EEESH_NSB_IJNSC_ILi64EEEEEEEEENS_10bfloat16_tESL_NSA_8TiledMMAINSA_8MMA_AtomIJNSA_4SM904GMMA28MMA_64x128x16_F32BF16BF16_SSILNSP_5MajorE0ELSR_1ELNSP_7ScaleInE1ELSS_1EEEEEENSA_6LayoutISE_NSB_IJNSC_ILi0EEESW_SW_EEEEENSB_IJNSA_10UnderscoreESZ_SZ_EEEEENS7_6detail26Sm90ImplicitGemmTileTraitsINSA_20SM90_TMA_LOAD_IM2COLENSA_14ComposedLayoutINSA_7SwizzleILi3ELi4ELi3EEENSA_18smem_ptr_flag_bitsILi16EEENSV_INSB_IJNSB_IJNSC_ILi8EEENSC_ILi16EEEEEENSB_IJSI_SD_EEENSB_IJSD_NSC_ILi7EEEEEEEEENSB_IJNSB_IJSI_NSC_ILi512EEEEEENSB_IJSD_SW_EEENSB_IJSW_NSC_ILi8192EEEEEEEEEEEEEvEENS13_INSA_13SM90_TMA_LOADENS15_IS17_S19_NSV_INSB_IJNSB_IJSI_NSC_ILi2EEEEEENSB_IJS1A_S1A_EEES1F_EEENSB_IJNSB_IJSD_NSC_ILi4096EEEEEES1I_S1L_EEEEEEEvEEEENS_8epilogue10collective6detail29Sm90TmaWarpSpecializedAdapterINS23_15DefaultEpilogueISL_NSB_IJNSB_IJlllEEESD_SW_EEES28_NS22_6thread17LinearCombinationISL_Li1EffLNS29_9ScaleType4KindE0ELNS_15FloatRoundStyleE2ESL_EENS_4gemm15EpilogueDefaultEEEEEvvEEEEvNT_6ParamsE)
        /*0008*/ 	.word	0x0000009a


	//----- nvinfo : EIATTR_FRAME_SIZE
	.align		4
.L_12:
        /*000c*/ 	.byte	0x04, 0x11
        /*000e*/ 	.short	(.L_14 - .L_13)
	.align		4
.L_13:
        /*0010*/ 	.word	index@(_ZN7cutlass13device_kernelINS_4conv6kernel13ConvUniversalINS1_16ConvProblemShapeILNS1_8OperatorE1ELi2EEENS1_10collective14CollectiveConvINS1_46MainloopSm90TmaGmmaWarpSpecializedImplicitGemmILS5_1ELi7ELi2EN4cute5tupleIJNSA_1CILi1EEESD_SD_EEENS1_36KernelImplicitTmaWarpSpecializedSm90ELi1EEENSB_IJNSC_ILi128EEESH_NSB_IJNSC_ILi64EEEEEEEEENS_10bfloat16_tESL_NSA_8TiledMMAINSA_8MMA_AtomIJNSA_4SM904GMMA28MMA_64x128x16_F32BF16BF16_SSILNSP_5MajorE0ELSR_1ELNSP_7ScaleInE1ELSS_1EEEEEENSA_6LayoutISE_NSB_IJNSC_ILi0EEESW_SW_EEEEENSB_IJNSA_10UnderscoreESZ_SZ_EEEEENS7_6detail26Sm90ImplicitGemmTileTraitsINSA_20SM90_TMA_LOAD_IM2COLENSA_14ComposedLayoutINSA_7SwizzleILi3ELi4ELi3EEENSA_18smem_ptr_flag_bitsILi16EEENSV_INSB_IJNSB_IJNSC_ILi8EEENSC_ILi16EEEEEENSB_IJSI_SD_EEENSB_IJSD_NSC_ILi7EEEEEEEEENSB_IJNSB_IJSI_NSC_ILi512EEEEEENSB_IJSD_SW_EEENSB_IJSW_NSC_ILi8192EEEEEEEEEEEEEvEENS13_INSA_13SM90_TMA_LOADENS15_IS17_S19_NSV_INSB_IJNSB_IJSI_NSC_ILi2EEEEEENSB_IJS1A_S1A_EEES1F_EEENSB_IJNSB_IJSD_NSC_ILi4096EEEEEES1I_S1L_EEEEEEEvEEEENS_8epilogue10collective6detail29Sm90TmaWarpSpecializedAdapterINS23_15DefaultEpilogueISL_NSB_IJNSB_IJlllEEESD_SW_EEES28_NS22_6thread17LinearCombinationISL_Li1EffLNS29_9ScaleType4KindE0ELNS_15FloatRoundStyleE2ESL_EENS_4gemm15EpilogueDefaultEEEEEvvEEEEvNT_6ParamsE)
        /*0014*/ 	.word	0x00000000


	//----- nvinfo : EIATTR_MIN_STACK_SIZE
	.align		4
.L_14:
        /*0018*/ 	.byte	0x04, 0x12
        /*001a*/ 	.short	(.L_16 - .L_15)
	.align		4
.L_15:
        /*001c*/ 	.word	index@(_ZN7cutlass13device_kernelINS_4conv6kernel13ConvUniversalINS1_16ConvProblemShapeILNS1_8OperatorE1ELi2EEENS1_10collective14CollectiveConvINS1_46MainloopSm90TmaGmmaWarpSpecializedImplicitGemmILS5_1ELi7ELi2EN4cute5tupleIJNSA_1CILi1EEESD_SD_EEENS1_36KernelImplicitTmaWarpSpecializedSm90ELi1EEENSB_IJNSC_ILi128EEESH_NSB_IJNSC_ILi64EEEEEEEEENS_10bfloat16_tESL_NSA_8TiledMMAINSA_8MMA_AtomIJNSA_4SM904GMMA28MMA_64x128x16_F32BF16BF16_SSILNSP_5MajorE0ELSR_1ELNSP_7ScaleInE1ELSS_1EEEEEENSA_6LayoutISE_NSB_IJNSC_ILi0EEESW_SW_EEEEENSB_IJNSA_10UnderscoreESZ_SZ_EEEEENS7_6detail26Sm90ImplicitGemmTileTraitsINSA_20SM90_TMA_LOAD_IM2COLENSA_14ComposedLayoutINSA_7SwizzleILi3ELi4ELi3EEENSA_18smem_ptr_flag_bitsILi16EEENSV_INSB_IJNSB_IJNSC_ILi8EEENSC_ILi16EEEEEENSB_IJSI_SD_EEENSB_IJSD_NSC_ILi7EEEEEEEEENSB_IJNSB_IJSI_NSC_ILi512EEEEEENSB_IJSD_SW_EEENSB_IJSW_NSC_ILi8192EEEEEEEEEEEEEvEENS13_INSA_13SM90_TMA_LOADENS15_IS17_S19_NSV_INSB_IJNSB_IJSI_NSC_ILi2EEEEEENSB_IJS1A_S1A_EEES1F_EEENSB_IJNSB_IJSD_NSC_ILi4096EEEEEES1I_S1L_EEEEEEEvEEEENS_8epilogue10collective6detail29Sm90TmaWarpSpecializedAdapterINS23_15DefaultEpilogueISL_NSB_IJNSB_IJlllEEESD_SW_EEES28_NS22_6thread17LinearCombinationISL_Li1EffLNS29_9ScaleType4KindE0ELNS_15FloatRoundStyleE2ESL_EENS_4gemm15EpilogueDefaultEEEEEvvEEEEvNT_6ParamsE)
        /*0020*/ 	.word	0x00000000
.L_16:


//--------------------- .nv.compat                --------------------------
	.section	.nv.compat,"",@"SHT_CUDA_COMPAT_INFO"
	.align	4
        /*0000*/ 	.byte	0x02, 0x09, 0x01, 0x00, 0x02, 0x02, 0x04, 0x00, 0x02, 0x05, 0x05, 0x00, 0x03, 0x07, 0x01, 0x01
        /*0010*/ 	.byte	0x02, 0x03, 0x01, 0x00, 0x02, 0x06, 0x01, 0x00, 0x04, 0x0b, 0x08, 0x00, 0x00, 0x00, 0x00, 0x00
        /*0020*/ 	.byte	0x00, 0x00, 0x00, 0x00


//--------------------- .nv.info._ZN7cutlass13device_kernelINS_4conv6kernel13ConvUniversalINS1_16ConvProblemShapeILNS1_8OperatorE1ELi2EEENS1_10collective14CollectiveConvINS1_46MainloopSm90TmaGmmaWarpSpecializedImplicitGemmILS5_1ELi7ELi2EN4cute5tupleIJNSA_1CILi1EEESD_SD_EEENS1_36KernelImplicitTmaWarpSpecializedSm90ELi1EEENSB_IJNSC_ILi128EEESH_NSB_IJNSC_ILi64EEEEEEEEENS_10bfloat16_tESL_NSA_8TiledMMAINSA_8MMA_AtomIJNSA_4SM904GMMA28MMA_64x128x16_F32BF16BF16_SSILNSP_5MajorE0ELSR_1ELNSP_7ScaleInE1ELSS_1EEEEEENSA_6LayoutISE_NSB_IJNSC_ILi0EEESW_SW_EEEEENSB_IJNSA_10UnderscoreESZ_SZ_EEEEENS7_6detail26Sm90ImplicitGemmTileTraitsINSA_20SM90_TMA_LOAD_IM2COLENSA_14ComposedLayoutINSA_7SwizzleILi3ELi4ELi3EEENSA_18smem_ptr_flag_bitsILi16EEENSV_INSB_IJNSB_IJNSC_ILi8EEENSC_ILi16EEEEEENSB_IJSI_SD_EEENSB_IJSD_NSC_ILi7EEEEEEEEENSB_IJNSB_IJSI_NSC_ILi512EEEEEENSB_IJSD_SW_EEENSB_IJSW_NSC_ILi8192EEEEEEEEEEEEEvEENS13_INSA_13SM90_TMA_LOADENS15_IS17_S19_NSV_INSB_IJNSB_IJSI_NSC_ILi2EEEEEENSB_IJS1A_S1A_EEES1F_EEENSB_IJNSB_IJSD_NSC_ILi4096EEEEEES1I_S1L_EEEEEEEvEEEENS_8epilogue10collective6detail29Sm90TmaWarpSpecializedAdapterINS23_15DefaultEpilogueISL_NSB_IJNSB_IJlllEEESD_SW_EEES28_NS22_6thread17LinearCombinationISL_Li1EffLNS29_9ScaleType4KindE0ELNS_15FloatRoundStyleE2ESL_EENS_4gemm15EpilogueDefaultEEEEEvvEEEEvNT_6ParamsE --------------------------
	.section	.nv.info._ZN7cutlass13device_kernelINS_4conv6kernel13ConvUniversalINS1_16ConvProblemShapeILNS1_8OperatorE1ELi2EEENS1_10collective14CollectiveConvINS1_46MainloopSm90TmaGmmaWarpSpecializedImplicitGemmILS5_1ELi7ELi2EN4cute5tupleIJNSA_1CILi1EEESD_SD_EEENS1_36KernelImplicitTmaWarpSpecializedSm90ELi1EEENSB_IJNSC_ILi128EEESH_NSB_IJNSC_ILi64EEEEEEEEENS_10bfloat16_tESL_NSA_8TiledMMAINSA_8MMA_AtomIJNSA_4SM904GMMA28MMA_64x128x16_F32BF16BF16_SSILNSP_5MajorE0ELSR_1ELNSP_7ScaleInE1ELSS_1EEEEEENSA_6LayoutISE_NSB_IJNSC_ILi0EEESW_SW_EEEEENSB_IJNSA_10UnderscoreESZ_SZ_EEEEENS7_6detail26Sm90ImplicitGemmTileTraitsINSA_20SM90_TMA_LOAD_IM2COLENSA_14ComposedLayoutINSA_7SwizzleILi3ELi4ELi3EEENSA_18smem_ptr_flag_bitsILi16EEENSV_INSB_IJNSB_IJNSC_ILi8EEENSC_ILi16EEEEEENSB_IJSI_SD_EEENSB_IJSD_NSC_ILi7EEEEEEEEENSB_IJNSB_IJSI_NSC_ILi512EEEEEENSB_IJSD_SW_EEENSB_IJSW_NSC_ILi8192EEEEEEEEEEEEEvEENS13_INSA_13SM90_TMA_LOADENS15_IS17_S19_NSV_INSB_IJNSB_IJSI_NSC_ILi2EEEEEENSB_IJS1A_S1A_EEES1F_EEENSB_IJNSB_IJSD_NSC_ILi4096EEEEEES1I_S1L_EEEEEEEvEEEENS_8epilogue10collective6detail29Sm90TmaWarpSpecializedAdapterINS23_15DefaultEpilogueISL_NSB_IJNSB_IJlllEEESD_SW_EEES28_NS22_6thread17LinearCombinationISL_Li1EffLNS29_9ScaleType4KindE0ELNS_15FloatRoundStyleE2ESL_EENS_4gemm15EpilogueDefaultEEEEEvvEEEEvNT_6ParamsE,"",@"SHT_CUDA_INFO"
	.sectionflags	@""
	.align	4


	//----- nvinfo : EIATTR_CUDA_API_VERSION
	.align		4
        /*0000*/ 	.byte	0x04, 0x37
        /*0002*/ 	.short	(.L_18 - .L_17)
.L_17:
        /*0004*/ 	.word	0x00000082


	//----- nvinfo : EIATTR_KPARAM_INFO
	.align		4
.L_18:
        /*0008*/ 	.byte	0x04, 0x17
        /*000a*/ 	.short	(.L_20 - .L_19)
.L_19:
        /*000c*/ 	.word	0x00000000
        /*0010*/ 	.short	0x0000
        /*0012*/ 	.short	0x0070
        /*0014*/ 	.byte	0x00, 0xf0, 0x01, 0x0e


	//----- nvinfo : EIATTR_SPARSE_MMA_MASK
	.align		4
.L_20:
        /*0018*/ 	.byte	0x03, 0x50
        /*001a*/ 	.short	0x0000


	//----- nvinfo : EIATTR_MAXREG_COUNT
	.align		4
        /*001c*/ 	.byte	0x03, 0x1b
        /*001e*/ 	.short	0x00ff


	//----- nvinfo : EIATTR_NUM_BARRIERS
	.align		4
        /*0020*/ 	.byte	0x02, 0x4c
        /*0022*/ 	.byte	0x01
	.zero		1


	//----- nvinfo : EIATTR_MERCURY_ISA_VERSION
	.align		4
        /*0024*/ 	.byte	0x03, 0x5f
        /*0026*/ 	.short	0x0101


	//----- nvinfo : EIATTR_COOP_GROUP_MASK_REGIDS
	.align		4
        /*0028*/ 	.byte	0x04, 0x29
        /*002a*/ 	.short	(.L_22 - .L_21)


	//   ....[0]....
.L_21:
        /*002c*/ 	.word	0xffffffff


	//   ....[1]....
        /*0030*/ 	.word	0xffffffff


	//   ....[2]....
        /*0034*/ 	.word	0xffffffff


	//----- nvinfo : EIATTR_COOP_GROUP_INSTR_OFFSETS
	.align		4
.L_22:
        /*0038*/ 	.byte	0x04, 0x28
        /*003a*/ 	.short	(.L_24 - .L_23)


	//   ....[0]....
.L_23:
        /*003c*/ 	.word	0x00000060


	//   ....[1]....
        /*0040*/ 	.word	0x00000070


	//   ....[2]....
        /*0044*/ 	.word	0x00000130


	//----- nvinfo : EIATTR_MBARRIER_INSTR_OFFSETS
	.align		4
.L_24:
        /*0048*/ 	.byte	0x04, 0x39
        /*004a*/ 	.short	(.L_26 - .L_25)


	//   ....[0]....
.L_25:
        /*004c*/ 	.word	0x00000250
        /*0050*/ 	.word	0x000000ff
        /*0054*/ 	.word	0x00038000
        /*0058*/ 	.short	0x0100
        /*005a*/ 	.byte	0x08
	.zero		1


	//   ....[1]....
        /*005c*/ 	.word	0x00000260
        /*0060*/ 	.word	0x000000ff
        /*0064*/ 	.word	0x00038038
        /*0068*/ 	.short	0x0100
        /*006a*/ 	.byte	0x08
	.zero		1


	//   ....[2]....
        /*006c*/ 	.word	0x00000270
        /*0070*/ 	.word	0x000000ff
        /*0074*/ 	.word	0x00038008
        /*0078*/ 	.short	0x0100
        /*007a*/ 	.byte	0x08
	.zero		1


	//   ....[3]....
        /*007c*/ 	.word	0x00000280
        /*0080*/ 	.word	0x000000ff
        /*0084*/ 	.word	0x00038040
        /*0088*/ 	.short	0x0100
        /*008a*/ 	.byte	0x08
	.zero		1


	//   ....[4]....
        /*008c*/ 	.word	0x00000290
        /*0090*/ 	.word	0x000000ff
        /*0094*/ 	.word	0x00038010
        /*0098*/ 	.short	0x0100
        /*009a*/ 	.byte	0x08
	.zero		1


	//   ....[5]....
        /*009c*/ 	.word	0x000002a0
        /*00a0*/ 	.word	0x000000ff
        /*00a4*/ 	.word	0x00038048
        /*00a8*/ 	.short	0x0100
        /*00aa*/ 	.byte	0x08
	.zero		1


	//   ....[6]....
        /*00ac*/ 	.word	0x000002b0
        /*00b0*/ 	.word	0x000000ff
        /*00b4*/ 	.word	0x00038018
        /*00b8*/ 	.short	0x0100
        /*00ba*/ 	.byte	0x08
	.zero		1


	//   ....[7]....
        /*00bc*/ 	.word	0x000002c0
        /*00c0*/ 	.word	0x000000ff
        /*00c4*/ 	.word	0x00038050
        /*00c8*/ 	.short	0x0100
        /*00ca*/ 	.byte	0x08
	.zero		1


	//   ....[8]....
        /*00cc*/ 	.word	0x000002d0
        /*00d0*/ 	.word	0x000000ff
        /*00d4*/ 	.word	0x00038020
        /*00d8*/ 	.short	0x0100
        /*00da*/ 	.byte	0x08
	.zero		1


	//   ....[9]....
        /*00dc*/ 	.word	0x000002e0
        /*00e0*/ 	.word	0x000000ff
        /*00e4*/ 	.word	0x00038058
        /*00e8*/ 	.short	0x0100
        /*00ea*/ 	.byte	0x08
	.zero		1


	//   ....[10]....
        /*00ec*/ 	.word	0x000002f0
        /*00f0*/ 	.word	0x000000ff
        /*00f4*/ 	.word	0x00038028
        /*00f8*/ 	.short	0x0100
        /*00fa*/ 	.byte	0x08
	.zero		1


	//   ....[11]....
        /*00fc*/ 	.word	0x00000300
        /*0100*/ 	.word	0x000000ff
        /*0104*/ 	.word	0x00038060
        /*0108*/ 	.short	0x0100
        /*010a*/ 	.byte	0x08
	.zero		1


	//   ....[12]....
        /*010c*/ 	.word	0x00000310
        /*0110*/ 	.word	0x000000ff
        /*0114*/ 	.word	0x00038030
        /*0118*/ 	.short	0x0100
        /*011a*/ 	.byte	0x08
	.zero		1


	//   ....[13]....
        /*011c*/ 	.word	0x00000320
        /*0120*/ 	.word	0x000000ff
        /*0124*/ 	.word	0x00038068
        /*0128*/ 	.short	0x0100
        /*012a*/ 	.byte	0x08
	.zero		1


	//   ....[14]....
        /*012c*/ 	.word	0x00000bc0
        /*0130*/ 	.word	0x00000004
        /*0134*/ 	.word	0x00038000
        /*0138*/ 	.short	0x010a
        /*013a*/ 	.byte	0x3f
	.zero		1


	//   ....[15]....
        /*013c*/ 	.word	0x00001020
        /*0140*/ 	.word	0x00000004
        /*0144*/ 	.word	0x00038000
        /*0148*/ 	.short	0x010a
        /*014a*/ 	.byte	0x3f
	.zero		1


	//   ....[16]....
        /*014c*/ 	.word	0x00001300
        /*0150*/ 	.word	0x000000ff
        /*0154*/ 	.word	0x00000000
        /*0158*/ 	.short	0x0101
        /*015a*/ 	.byte	0x08
	.zero		1


	//   ....[17]....
        /*015c*/ 	.word	0x00001510
        /*0160*/ 	.word	0x00000002
        /*0164*/ 	.word	0x00000000
        /*0168*/ 	.short	0x0101
        /*016a*/ 	.byte	0x3f
	.zero		1


	//   ....[18]....
        /*016c*/ 	.word	0x000092a0
        /*0170*/ 	.word	0x0000000c
        /*0174*/ 	.word	0x00038038
        /*0178*/ 	.short	0x010a
        /*017a*/ 	.byte	0x3f
	.zero		1


	//   ....[19]....
        /*017c*/ 	.word	0x000099f0
        /*0180*/ 	.word	0x00000000
        /*0184*/ 	.word	0x00000000
        /*0188*/ 	.short	0x010a
        /*018a*/ 	.byte	0x3f
	.zero		1


	//   ....[20]....
        /*018c*/ 	.word	0x00009aa0
        /*0190*/ 	.word	0x00000000
        /*0194*/ 	.word	0x00000000
        /*0198*/ 	.short	0x010a
        /*019a*/ 	.byte	0x3f
	.zero		1


	//   ....[21]....
        /*019c*/ 	.word	0x00009b50
        /*01a0*/ 	.word	0x00000000
        /*01a4*/ 	.word	0x00000000
        /*01a8*/ 	.short	0x010a
        /*01aa*/ 	.byte	0x3f
	.zero		1


	//   ....[22]....
        /*01ac*/ 	.word	0x00009c00
        /*01b0*/ 	.word	0x00000000
        /*01b4*/ 	.word	0x00000000
        /*01b8*/ 	.short	0x010a
        /*01ba*/ 	.byte	0x3f
	.zero		1


	//   ....[23]....
        /*01bc*/ 	.word	0x00009cb0
        /*01c0*/ 	.word	0x00000000
        /*01c4*/ 	.word	0x00000000
        /*01c8*/ 	.short	0x010a
        /*01ca*/ 	.byte	0x3f
	.zero		1


	//   ....[24]....
        /*01cc*/ 	.word	0x00009d60
        /*01d0*/ 	.word	0x00000000
        /*01d4*/ 	.word	0x00000000
        /*01d8*/ 	.short	0x010a
        /*01da*/ 	.byte	0x3f
	.zero		1


	//   ....[25]....
        /*01dc*/ 	.word	0x00009e10
        /*01e0*/ 	.word	0x00000002
        /*01e4*/ 	.word	0x00000000
        /*01e8*/ 	.short	0x010a
        /*01ea*/ 	.byte	0x3f
	.zero		1


	//----- nvinfo : EIATTR_NUM_MBARRIERS
	.align		4
.L_26:
        /*01ec*/ 	.byte	0x03, 0x38
        /*01ee*/ 	.short	0x000e


	//----- nvinfo : EIATTR_EXIT_INSTR_OFFSETS
	.align		4
        /*01f0*/ 	.byte	0x04, 0x1c
        /*01f2*/ 	.short	(.L_28 - .L_27)


	//   ....[0]....
.L_27:
        /*01f4*/ 	.word	0x000006f0


	//   ....[1]....
        /*01f8*/ 	.word	0x00001660


	//   ....[2]....
        /*01fc*/ 	.word	0x00006b60


	//   ....[3]....
        /*0200*/ 	.word	0x00006b90


	//   ....[4]....
        /*0204*/ 	.word	0x00009030


	//   ....[5]....
        /*0208*/ 	.word	0x00009060


	//   ....[6]....
        /*020c*/ 	.word	0x00009080


	//   ....[7]....
        /*0210*/ 	.word	0x000098f0


	//   ....[8]....
        /*0214*/ 	.word	0x00009e40


	//----- nvinfo : EIATTR_MAX_THREADS
	.align		4
.L_28:
        /*0218*/ 	.byte	0x04, 0x05
        /*021a*/ 	.short	(.L_30 - .L_29)
.L_29:
        /*021c*/ 	.word	0x00000100
        /*0220*/ 	.word	0x00000001
        /*0224*/ 	.word	0x00000001


	//----- nvinfo : EIATTR_CRS_STACK_SIZE
	.align		4
.L_30:
        /*0228*/ 	.byte	0x04, 0x1e
        /*022a*/ 	.short	(.L_32 - .L_31)
.L_31:
        /*022c*/ 	.word	0x00000000


	//----- nvinfo : EIATTR_CBANK_PARAM_SIZE
	.align		4
.L_32:
        /*0230*/ 	.byte	0x03, 0x19
        /*0232*/ 	.short	0x03f0


	//----- nvinfo : EIATTR_PARAM_CBANK
	.align		4
        /*0234*/ 	.byte	0x04, 0x0a
        /*0236*/ 	.short	(.L_34 - .L_33)
	.align		4
.L_33:
        /*0238*/ 	.word	index@(.nv.constant0._ZN7cutlass13device_kernelINS_4conv6kernel13ConvUniversalINS1_16ConvProblemShapeILNS1_8OperatorE1ELi2EEENS1_10collective14CollectiveConvINS1_46MainloopSm90TmaGmmaWarpSpecializedImplicitGemmILS5_1ELi7ELi2EN4cute5tupleIJNSA_1CILi1EEESD_SD_EEENS1_36KernelImplicitTmaWarpSpecializedSm90ELi1EEENSB_IJNSC_ILi128EEESH_NSB_IJNSC_ILi64EEEEEEEEENS_10bfloat16_tESL_NSA_8TiledMMAINSA_8MMA_AtomIJNSA_4SM904GMMA28MMA_64x128x16_F32BF16BF16_SSILNSP_5MajorE0ELSR_1ELNSP_7ScaleInE1ELSS_1EEEEEENSA_6LayoutISE_NSB_IJNSC_ILi0EEESW_SW_EEEEENSB_IJNSA_10UnderscoreESZ_SZ_EEEEENS7_6detail26Sm90ImplicitGemmTileTraitsINSA_20SM90_TMA_LOAD_IM2COLENSA_14ComposedLayoutINSA_7SwizzleILi3ELi4ELi3EEENSA_18smem_ptr_flag_bitsILi16EEENSV_INSB_IJNSB_IJNSC_ILi8EEENSC_ILi16EEEEEENSB_IJSI_SD_EEENSB_IJSD_NSC_ILi7EEEEEEEEENSB_IJNSB_IJSI_NSC_ILi512EEEEEENSB_IJSD_SW_EEENSB_IJSW_NSC_ILi8192EEEEEEEEEEEEEvEENS13_INSA_13SM90_TMA_LOADENS15_IS17_S19_NSV_INSB_IJNSB_IJSI_NSC_ILi2EEEEEENSB_IJS1A_S1A_EEES1F_EEENSB_IJNSB_IJSD_NSC_ILi4096EEEEEES1I_S1L_EEEEEEEvEEEENS_8epilogue10collective6detail29Sm90TmaWarpSpecializedAdapterINS23_15DefaultEpilogueISL_NSB_IJNSB_IJlllEEESD_SW_EEES28_NS22_6thread17LinearCombinationISL_Li1EffLNS29_9ScaleType4KindE0ELNS_15FloatRoundStyleE2ESL_EENS_4gemm15EpilogueDefaultEEEEEvvEEEEvNT_6ParamsE)
        /*023c*/ 	.short	0x0210
        /*023e*/ 	.short	0x03f0


	//----- nvinfo : EIATTR_SW_WAR
	.align		4
.L_34:
        /*0240*/ 	.byte	0x04, 0x36
        /*0242*/ 	.short	(.L_36 - .L_35)
.L_35:
        /*0244*/ 	.word	0x00000008
.L_36:


//--------------------- .nv.callgraph             --------------------------
	.section	.nv.callgraph,"",@"SHT_CUDA_CALLGRAPH"
	.align	4
	.sectionentsize	8
	.align		4
        /*0000*/ 	.word	0x00000000
	.align		4
        /*0004*/ 	.word	0xffffffff
	.align		4
        /*0008*/ 	.word	0x00000000
	.align		4
        /*000c*/ 	.word	0xfffffffe
	.align		4
        /*0010*/ 	.word	0x00000000
	.align		4
        /*0014*/ 	.word	0xfffffffd
	.align		4
        /*0018*/ 	.word	0x00000000
	.align		4
        /*001c*/ 	.word	0xfffffffc


//--------------------- .nv.constant4             --------------------------
	.section	.nv.constant4,"a",@progbits
	.align	8
	.align		8
.nv.constant4:
        /*0000*/ 	.dword	_ZN39_INTERNAL_233f0617_4_k_cu_3a5d5292_37204cuda3std3__45__cpo5beginE
	.align		8
        /*0008*/ 	.dword	_ZN39_INTERNAL_233f0617_4_k_cu_3a5d5292_37204cuda3std3__45__cpo3endE
	.align		8
        /*0010*/ 	.dword	_ZN39_INTERNAL_233f0617_4_k_cu_3a5d5292_37204cuda3std3__45__cpo6cbeginE
	.align		8
        /*0018*/ 	.dword	_ZN39_INTERNAL_233f0617_4_k_cu_3a5d5292_37204cuda3std3__45__cpo4cendE
	.align		8
        /*0020*/ 	.dword	_ZN39_INTERNAL_233f0617_4_k_cu_3a5d5292_37204cuda3std3__441_GLOBAL__N__233f0617_4_k_cu_3a5d5292_37206ignoreE
	.align		8
        /*0028*/ 	.dword	_ZN39_INTERNAL_233f0617_4_k_cu_3a5d5292_37204cuda3std3__419piecewise_constructE
	.align		8
        /*0030*/ 	.dword	_ZN39_INTERNAL_233f0617_4_k_cu_3a5d5292_37204cuda3std3__48in_placeE
	.align		8
        /*0038*/ 	.dword	_ZN39_INTERNAL_233f0617_4_k_cu_3a5d5292_37204cuda3std6ranges3__45__cpo4swapE
	.align		8
        /*0040*/ 	.dword	_ZN39_INTERNAL_233f0617_4_k_cu_3a5d5292_37204cuda3std6ranges3__45__cpo9iter_moveE
	.align		8
        /*0048*/ 	.dword	_ZN39_INTERNAL_233f0617_4_k_cu_3a5d5292_37204cute7productE
	.align		8
        /*0050*/ 	.dword	_ZN39_INTERNAL_233f0617_4_k_cu_3a5d5292_37204cute1_E


//--------------------- .text._ZN7cutlass13device_kernelINS_4conv6kernel13ConvUniversalINS1_16ConvProblemShapeILNS1_8OperatorE1ELi2EEENS1_10collective14CollectiveConvINS1_46MainloopSm90TmaGmmaWarpSpecializedImplicitGemmILS5_1ELi7ELi2EN4cute5tupleIJNSA_1CILi1EEESD_SD_EEENS1_36KernelImplicitTmaWarpSpecializedSm90ELi1EEENSB_IJNSC_ILi128EEESH_NSB_IJNSC_ILi64EEEEEEEEENS_10bfloat16_tESL_NSA_8TiledMMAINSA_8MMA_AtomIJNSA_4SM904GMMA28MMA_64x128x16_F32BF16BF16_SSILNSP_5MajorE0ELSR_1ELNSP_7ScaleInE1ELSS_1EEEEEENSA_6LayoutISE_NSB_IJNSC_ILi0EEESW_SW_EEEEENSB_IJNSA_10UnderscoreESZ_SZ_EEEEENS7_6detail26Sm90ImplicitGemmTileTraitsINSA_20SM90_TMA_LOAD_IM2COLENSA_14ComposedLayoutINSA_7SwizzleILi3ELi4ELi3EEENSA_18smem_ptr_flag_bitsILi16EEENSV_INSB_IJNSB_IJNSC_ILi8EEENSC_ILi16EEEEEENSB_IJSI_SD_EEENSB_IJSD_NSC_ILi7EEEEEEEEENSB_IJNSB_IJSI_NSC_ILi512EEEEEENSB_IJSD_SW_EEENSB_IJSW_NSC_ILi8192EEEEEEEEEEEEEvEENS13_INSA_13SM90_TMA_LOADENS15_IS17_S19_NSV_INSB_IJNSB_IJSI_NSC_ILi2EEEEEENSB_IJS1A_S1A_EEES1F_EEENSB_IJNSB_IJSD_NSC_ILi4096EEEEEES1I_S1L_EEEEEEEvEEEENS_8epilogue10collective6detail29Sm90TmaWarpSpecializedAdapterINS23_15DefaultEpilogueISL_NSB_IJNSB_IJlllEEESD_SW_EEES28_NS22_6thread17LinearCombinationISL_Li1EffLNS29_9ScaleType4KindE0ELNS_15FloatRoundStyleE2ESL_EENS_4gemm15EpilogueDefaultEEEEEvvEEEEvNT_6ParamsE --------------------------
	.section	.text._ZN7cutlass13device_kernelINS_4conv6kernel13ConvUniversalINS1_16ConvProblemShapeILNS1_8OperatorE1ELi2EEENS1_10collective14CollectiveConvINS1_46MainloopSm90TmaGmmaWarpSpecializedImplicitGemmILS5_1ELi7ELi2EN4cute5tupleIJNSA_1CILi1EEESD_SD_EEENS1_36KernelImplicitTmaWarpSpecializedSm90ELi1EEENSB_IJNSC_ILi128EEESH_NSB_IJNSC_ILi64EEEEEEEEENS_10bfloat16_tESL_NSA_8TiledMMAINSA_8MMA_AtomIJNSA_4SM904GMMA28MMA_64x128x16_F32BF16BF16_SSILNSP_5MajorE0ELSR_1ELNSP_7ScaleInE1ELSS_1EEEEEENSA_6LayoutISE_NSB_IJNSC_ILi0EEESW_SW_EEEEENSB_IJNSA_10UnderscoreESZ_SZ_EEEEENS7_6detail26Sm90ImplicitGemmTileTraitsINSA_20SM90_TMA_LOAD_IM2COLENSA_14ComposedLayoutINSA_7SwizzleILi3ELi4ELi3EEENSA_18smem_ptr_flag_bitsILi16EEENSV_INSB_IJNSB_IJNSC_ILi8EEENSC_ILi16EEEEEENSB_IJSI_SD_EEENSB_IJSD_NSC_ILi7EEEEEEEEENSB_IJNSB_IJSI_NSC_ILi512EEEEEENSB_IJSD_SW_EEENSB_IJSW_NSC_ILi8192EEEEEEEEEEEEEvEENS13_INSA_13SM90_TMA_LOADENS15_IS17_S19_NSV_INSB_IJNSB_IJSI_NSC_ILi2EEEEEENSB_IJS1A_S1A_EEES1F_EEENSB_IJNSB_IJSD_NSC_ILi4096EEEEEES1I_S1L_EEEEEEEvEEEENS_8epilogue10collective6detail29Sm90TmaWarpSpecializedAdapterINS23_15DefaultEpilogueISL_NSB_IJNSB_IJlllEEESD_SW_EEES28_NS22_6thread17LinearCombinationISL_Li1EffLNS29_9ScaleType4KindE0ELNS_15FloatRoundStyleE2ESL_EENS_4gemm15EpilogueDefaultEEEEEvvEEEEvNT_6ParamsE,"ax",@progbits
	.align	128
.text._ZN7cutlass13device_kernelINS_4conv6kernel13ConvUniversalINS1_16ConvProblemShapeILNS1_8OperatorE1ELi2EEENS1_10collective14CollectiveConvINS1_46MainloopSm90TmaGmmaWarpSpecializedImplicitGemmILS5_1ELi7ELi2EN4cute5tupleIJNSA_1CILi1EEESD_SD_EEENS1_36KernelImplicitTmaWarpSpecializedSm90ELi1EEENSB_IJNSC_ILi128EEESH_NSB_IJNSC_ILi64EEEEEEEEENS_10bfloat16_tESL_NSA_8TiledMMAINSA_8MMA_AtomIJNSA_4SM904GMMA28MMA_64x128x16_F32BF16BF16_SSILNSP_5MajorE0ELSR_1ELNSP_7ScaleInE1ELSS_1EEEEEENSA_6LayoutISE_NSB_IJNSC_ILi0EEESW_SW_EEEEENSB_IJNSA_10UnderscoreESZ_SZ_EEEEENS7_6detail26Sm90ImplicitGemmTileTraitsINSA_20SM90_TMA_LOAD_IM2COLENSA_14ComposedLayoutINSA_7SwizzleILi3ELi4ELi3EEENSA_18smem_ptr_flag_bitsILi16EEENSV_INSB_IJNSB_IJNSC_ILi8EEENSC_ILi16EEEEEENSB_IJSI_SD_EEENSB_IJSD_NSC_ILi7EEEEEEEEENSB_IJNSB_IJSI_NSC_ILi512EEEEEENSB_IJSD_SW_EEENSB_IJSW_NSC_ILi8192EEEEEEEEEEEEEvEENS13_INSA_13SM90_TMA_LOADENS15_IS17_S19_NSV_INSB_IJNSB_IJSI_NSC_ILi2EEEEEENSB_IJS1A_S1A_EEES1F_EEENSB_IJNSB_IJSD_NSC_ILi4096EEEEEES1I_S1L_EEEEEEEvEEEENS_8epilogue10collective6detail29Sm90TmaWarpSpecializedAdapterINS23_15DefaultEpilogueISL_NSB_IJNSB_IJlllEEESD_SW_EEES28_NS22_6thread17LinearCombinationISL_Li1EffLNS29_9ScaleType4KindE0ELNS_15FloatRoundStyleE2ESL_EENS_4gemm15EpilogueDefaultEEEEEvvEEEEvNT_6ParamsE:
        .type           _ZN7cutlass13device_kernelINS_4conv6kernel13ConvUniversalINS1_16ConvProblemShapeILNS1_8OperatorE1ELi2EEENS1_10collective14CollectiveConvINS1_46MainloopSm90TmaGmmaWarpSpecializedImplicitGemmILS5_1ELi7ELi2EN4cute5tupleIJNSA_1CILi1EEESD_SD_EEENS1_36KernelImplicitTmaWarpSpecializedSm90ELi1EEENSB_IJNSC_ILi128EEESH_NSB_IJNSC_ILi64EEEEEEEEENS_10bfloat16_tESL_NSA_8TiledMMAINSA_8MMA_AtomIJNSA_4SM904GMMA28MMA_64x128x16_F32BF16BF16_SSILNSP_5MajorE0ELSR_1ELNSP_7ScaleInE1ELSS_1EEEEEENSA_6LayoutISE_NSB_IJNSC_ILi0EEESW_SW_EEEEENSB_IJNSA_10UnderscoreESZ_SZ_EEEEENS7_6detail26Sm90ImplicitGemmTileTraitsINSA_20SM90_TMA_LOAD_IM2COLENSA_14ComposedLayoutINSA_7SwizzleILi3ELi4ELi3EEENSA_18smem_ptr_flag_bitsILi16EEENSV_INSB_IJNSB_IJNSC_ILi8EEENSC_ILi16EEEEEENSB_IJSI_SD_EEENSB_IJSD_NSC_ILi7EEEEEEEEENSB_IJNSB_IJSI_NSC_ILi512EEEEEENSB_IJSD_SW_EEENSB_IJSW_NSC_ILi8192EEEEEEEEEEEEEvEENS13_INSA_13SM90_TMA_LOADENS15_IS17_S19_NSV_INSB_IJNSB_IJSI_NSC_ILi2EEEEEENSB_IJS1A_S1A_EEES1F_EEENSB_IJNSB_IJSD_NSC_ILi4096EEEEEES1I_S1L_EEEEEEEvEEEENS_8epilogue10collective6detail29Sm90TmaWarpSpecializedAdapterINS23_15DefaultEpilogueISL_NSB_IJNSB_IJlllEEESD_SW_EEES28_NS22_6thread17LinearCombinationISL_Li1EffLNS29_9ScaleType4KindE0ELNS_15FloatRoundStyleE2ESL_EENS_4gemm15EpilogueDefaultEEEEEvvEEEEvNT_6ParamsE,@function
        .size           _ZN7cutlass13device_kernelINS_4conv6kernel13ConvUniversalINS1_16ConvProblemShapeILNS1_8OperatorE1ELi2EEENS1_10collective14CollectiveConvINS1_46MainloopSm90TmaGmmaWarpSpecializedImplicitGemmILS5_1ELi7ELi2EN4cute5tupleIJNSA_1CILi1EEESD_SD_EEENS1_36KernelImplicitTmaWarpSpecializedSm90ELi1EEENSB_IJNSC_ILi128EEESH_NSB_IJNSC_ILi64EEEEEEEEENS_10bfloat16_tESL_NSA_8TiledMMAINSA_8MMA_AtomIJNSA_4SM904GMMA28MMA_64x128x16_F32BF16BF16_SSILNSP_5MajorE0ELSR_1ELNSP_7ScaleInE1ELSS_1EEEEEENSA_6LayoutISE_NSB_IJNSC_ILi0EEESW_SW_EEEEENSB_IJNSA_10UnderscoreESZ_SZ_EEEEENS7_6detail26Sm90ImplicitGemmTileTraitsINSA_20SM90_TMA_LOAD_IM2COLENSA_14ComposedLayoutINSA_7SwizzleILi3ELi4ELi3EEENSA_18smem_ptr_flag_bitsILi16EEENSV_INSB_IJNSB_IJNSC_ILi8EEENSC_ILi16EEEEEENSB_IJSI_SD_EEENSB_IJSD_NSC_ILi7EEEEEEEEENSB_IJNSB_IJSI_NSC_ILi512EEEEEENSB_IJSD_SW_EEENSB_IJSW_NSC_ILi8192EEEEEEEEEEEEEvEENS13_INSA_13SM90_TMA_LOADENS15_IS17_S19_NSV_INSB_IJNSB_IJSI_NSC_ILi2EEEEEENSB_IJS1A_S1A_EEES1F_EEENSB_IJNSB_IJSD_NSC_ILi4096EEEEEES1I_S1L_EEEEEEEvEEEENS_8epilogue10collective6detail29Sm90TmaWarpSpecializedAdapterINS23_15DefaultEpilogueISL_NSB_IJNSB_IJlllEEESD_SW_EEES28_NS22_6thread17LinearCombinationISL_Li1EffLNS29_9ScaleType4KindE0ELNS_15FloatRoundStyleE2ESL_EENS_4gemm15EpilogueDefaultEEEEEvvEEEEvNT_6ParamsE,(.L_x_288 - _ZN7cutlass13device_kernelINS_4conv6kernel13ConvUniversalINS1_16ConvProblemShapeILNS1_8OperatorE1ELi2EEENS1_10collective14CollectiveConvINS1_46MainloopSm90TmaGmmaWarpSpecializedImplicitGemmILS5_1ELi7ELi2EN4cute5tupleIJNSA_1CILi1EEESD_SD_EEENS1_36KernelImplicitTmaWarpSpecializedSm90ELi1EEENSB_IJNSC_ILi128EEESH_NSB_IJNSC_ILi64EEEEEEEEENS_10bfloat16_tESL_NSA_8TiledMMAINSA_8MMA_AtomIJNSA_4SM904GMMA28MMA_64x128x16_F32BF16BF16_SSILNSP_5MajorE0ELSR_1ELNSP_7ScaleInE1ELSS_1EEEEEENSA_6LayoutISE_NSB_IJNSC_ILi0EEESW_SW_EEEEENSB_IJNSA_10UnderscoreESZ_SZ_EEEEENS7_6detail26Sm90ImplicitGemmTileTraitsINSA_20SM90_TMA_LOAD_IM2COLENSA_14ComposedLayoutINSA_7SwizzleILi3ELi4ELi3EEENSA_18smem_ptr_flag_bitsILi16EEENSV_INSB_IJNSB_IJNSC_ILi8EEENSC_ILi16EEEEEENSB_IJSI_SD_EEENSB_IJSD_NSC_ILi7EEEEEEEEENSB_IJNSB_IJSI_NSC_ILi512EEEEEENSB_IJSD_SW_EEENSB_IJSW_NSC_ILi8192EEEEEEEEEEEEEvEENS13_INSA_13SM90_TMA_LOADENS15_IS17_S19_NSV_INSB_IJNSB_IJSI_NSC_ILi2EEEEEENSB_IJS1A_S1A_EEES1F_EEENSB_IJNSB_IJSD_NSC_ILi4096EEEEEES1I_S1L_EEEEEEEvEEEENS_8epilogue10collective6detail29Sm90TmaWarpSpecializedAdapterINS23_15DefaultEpilogueISL_NSB_IJNSB_IJlllEEESD_SW_EEES28_NS22_6thread17LinearCombinationISL_Li1EffLNS29_9ScaleType4KindE0ELNS_15FloatRoundStyleE2ESL_EENS_4gemm15EpilogueDefaultEEEEEvvEEEEvNT_6ParamsE)
        .other          _ZN7cutlass13device_kernelINS_4conv6kernel13ConvUniversalINS1_16ConvProblemShapeILNS1_8OperatorE1ELi2EEENS1_10collective14CollectiveConvINS1_46MainloopSm90TmaGmmaWarpSpecializedImplicitGemmILS5_1ELi7ELi2EN4cute5tupleIJNSA_1CILi1EEESD_SD_EEENS1_36KernelImplicitTmaWarpSpecializedSm90ELi1EEENSB_IJNSC_ILi128EEESH_NSB_IJNSC_ILi64EEEEEEEEENS_10bfloat16_tESL_NSA_8TiledMMAINSA_8MMA_AtomIJNSA_4SM904GMMA28MMA_64x128x16_F32BF16BF16_SSILNSP_5MajorE0ELSR_1ELNSP_7ScaleInE1ELSS_1EEEEEENSA_6LayoutISE_NSB_IJNSC_ILi0EEESW_SW_EEEEENSB_IJNSA_10UnderscoreESZ_SZ_EEEEENS7_6detail26Sm90ImplicitGemmTileTraitsINSA_20SM90_TMA_LOAD_IM2COLENSA_14ComposedLayoutINSA_7SwizzleILi3ELi4ELi3EEENSA_18smem_ptr_flag_bitsILi16EEENSV_INSB_IJNSB_IJNSC_ILi8EEENSC_ILi16EEEEEENSB_IJSI_SD_EEENSB_IJSD_NSC_ILi7EEEEEEEEENSB_IJNSB_IJSI_NSC_ILi512EEEEEENSB_IJSD_SW_EEENSB_IJSW_NSC_ILi8192EEEEEEEEEEEEEvEENS13_INSA_13SM90_TMA_LOADENS15_IS17_S19_NSV_INSB_IJNSB_IJSI_NSC_ILi2EEEEEENSB_IJS1A_S1A_EEES1F_EEENSB_IJNSB_IJSD_NSC_ILi4096EEEEEES1I_S1L_EEEEEEEvEEEENS_8epilogue10collective6detail29Sm90TmaWarpSpecializedAdapterINS23_15DefaultEpilogueISL_NSB_IJNSB_IJlllEEESD_SW_EEES28_NS22_6thread17LinearCombinationISL_Li1EffLNS29_9ScaleType4KindE0ELNS_15FloatRoundStyleE2ESL_EENS_4gemm15EpilogueDefaultEEEEEvvEEEEvNT_6ParamsE,@"STO_CUDA_ENTRY STV_DEFAULT"
_ZN7cutlass13device_kernelINS_4conv6kernel13ConvUniversalINS1_16ConvProblemShapeILNS1_8OperatorE1ELi2EEENS1_10collective14CollectiveConvINS1_46MainloopSm90TmaGmmaWarpSpecializedImplicitGemmILS5_1ELi7ELi2EN4cute5tupleIJNSA_1CILi1EEESD_SD_EEENS1_36KernelImplicitTmaWarpSpecializedSm90ELi1EEENSB_IJNSC_ILi128EEESH_NSB_IJNSC_ILi64EEEEEEEEENS_10bfloat16_tESL_NSA_8TiledMMAINSA_8MMA_AtomIJNSA_4SM904GMMA28MMA_64x128x16_F32BF16BF16_SSILNSP_5MajorE0ELSR_1ELNSP_7ScaleInE1ELSS_1EEEEEENSA_6LayoutISE_NSB_IJNSC_ILi0EEESW_SW_EEEEENSB_IJNSA_10UnderscoreESZ_SZ_EEEEENS7_6detail26Sm90ImplicitGemmTileTraitsINSA_20SM90_TMA_LOAD_IM2COLENSA_14ComposedLayoutINSA_7SwizzleILi3ELi4ELi3EEENSA_18smem_ptr_flag_bitsILi16EEENSV_INSB_IJNSB_IJNSC_ILi8EEENSC_ILi16EEEEEENSB_IJSI_SD_EEENSB_IJSD_NSC_ILi7EEEEEEEEENSB_IJNSB_IJSI_NSC_ILi512EEEEEENSB_IJSD_SW_EEENSB_IJSW_NSC_ILi8192EEEEEEEEEEEEEvEENS13_INSA_13SM90_TMA_LOADENS15_IS17_S19_NSV_INSB_IJNSB_IJSI_NSC_ILi2EEEEEENSB_IJS1A_S1A_EEES1F_EEENSB_IJNSB_IJSD_NSC_ILi4096EEEEEES1I_S1L_EEEEEEEvEEEENS_8epilogue10collective6detail29Sm90TmaWarpSpecializedAdapterINS23_15DefaultEpilogueISL_NSB_IJNSB_IJlllEEESD_SW_EEES28_NS22_6thread17LinearCombinationISL_Li1EffLNS29_9ScaleType4KindE0ELNS_15FloatRoundStyleE2ESL_EENS_4gemm15EpilogueDefaultEEEEEvvEEEEvNT_6ParamsE:
[----:B------:R-:W-:Y:S01]  /*0000*/  LDC R1, c[0x0][0x28] ;  /* 0x00000a00ff017b82 */ /* 0x000fe20000000800 */
[----:B------:R-:W0:Y:S01]  /*0010*/  S2R R6, SR_TID.X ;  /* 0x0000000000067919 */ /* 0x000e220000002100 */
[----:B------:R-:W-:Y:S01]  /*0020*/  ELECT P0, URZ, PT ;  /* 0x00000000003f782f */ /* 0x000fe20003800000 */
[----:B------:R-:W-:Y:S01]  /*0030*/  BSSY B0, `(.L_x_0) ;  /* 0x000000f000007945 */ /* 0x000fe20003800000 */
[--C-:B0-----:R-:W-:Y:S02]  /*0040*/  SHF.R.U32.HI R0, RZ, 0x5, R6.reuse ;  /* 0x00000005ff007819 */ /* 0x101fe40000011606 */
[----:B------:R-:W-:-:S03]  /*0050*/  SHF.R.U32.HI R3, RZ, 0x7, R6 ;  /* 0x00000007ff037819 */ /* 0x000fc60000011606 */
[----:B------:R-:W0:Y:S04]  /*0060*/  SHFL.IDX PT, R2, R0, RZ, 0x1f ;  /* 0x00001fff00027589 */ /* 0x000e2800000e0000 */
[----:B------:R1:W2:Y:S01]  /*0070*/  SHFL.IDX PT, R5, R3, RZ, 0x1f ;  /* 0x00001fff03057589 */ /* 0x0002a200000e0000 */
[----:B0-----:R-:W-:-:S13]  /*0080*/  ISETP.NE.OR P0, PT, R2, RZ, !P0 ;  /* 0x000000ff0200720c */ /* 0x001fda0004705670 */
[----:B-12---:R-:W-:Y:S05]  /*0090*/  @P0 BRA `(.L_x_1) ;  /* 0x0000000000200947 */ /* 0x006fea0003800000 */
[----:B------:R-:W-:Y:S02]  /*00a0*/  ULDC.64 UR4, c[0x0][0x198] ;  /* 0x0000660000047ab9 */ /* 0x000fe40000000a00 */
[----:B------:R-:W-:Y:S02]  /*00b0*/  UIADD3 UR6, UP0, UR4, 0xf0, URZ ;  /* 0x000000f004067890 */ /* 0x000fe4000ff1e03f */
[----:B------:R-:W-:Y:S02]  /*00c0*/  UIADD3 UR4, UP1, UR4, 0x1f0, URZ ;  /* 0x000001f004047890 */ /* 0x000fe4000ff3e03f */
[----:B------:R-:W-:Y:S02]  /*00d0*/  UIADD3.X UR7, URZ, UR5, URZ, UP0, !UPT ;  /* 0x000000053f077290 */ /* 0x000fe400087fe43f */
[----:B------:R-:W-:-:S07]  /*00e0*/  UIADD3.X UR5, URZ, UR5, URZ, UP1, !UPT ;  /* 0x000000053f057290 */ /* 0x000fce0008ffe43f */
[----:B------:R0:W-:Y:S02]  /*00f0*/  UTMACCTL.PF [UR6] ;  /* 0x00000000060079b9 */ /* 0x0001e40008040000 */
[----:B------:R0:W-:Y:S02]  /*0100*/  UTMACCTL.PF [UR4] ;  /* 0x00000000040079b9 */ /* 0x0001e40008040000 */
[----:B0-----:R-:W-:Y:S01]  /*0110*/  NOP ;  /* 0x0000000000007918 */ /* 0x001fe20000000000 */
.L_x_1:
[----:B------:R-:W-:Y:S05]  /*0120*/  BSYNC B0 ;  /* 0x0000000000007941 */ /* 0x000fea0003800000 */
.L_x_0:
[----:B------:R-:W0:Y:S01]  /*0130*/  SHFL.IDX PT, R0, R0, RZ, 0x1f ;  /* 0x00001fff00007589 */ /* 0x000e2200000e0000 */
[----:B------:R-:W-:-:S04]  /*0140*/  SHF.R.S32.HI R3, RZ, 0x1f, R2 ;  /* 0x0000001fff037819 */ /* 0x000fc80000011402 */
[----:B------:R-:W-:Y:S02]  /*0150*/  LEA.HI R3, R3, R2, RZ, 0x2 ;  /* 0x0000000203037211 */ /* 0x000fe400078f10ff */
[----:B0-----:R-:W-:-:S13]  /*0160*/  ISETP.NE.AND P0, PT, R0, RZ, PT ;  /* 0x000000ff0000720c */ /* 0x001fda0003f05270 */
[----:B------:R-:W-:Y:S05]  /*0170*/  @P0 BRA `(.L_x_2) ;  /* 0x0000000000700947 */ /* 0x000fea0003800000 */
[----:B------:R-:W0:Y:S01]  /*0180*/  S2UR UR8, SR_CgaCtaId ;  /* 0x00000000000879c3 */ /* 0x000e220000008800 */
[----:B------:R-:W-:Y:S01]  /*0190*/  UMOV UR4, 0x400 ;  /* 0x0000040000047882 */ /* 0x000fe20000000000 */
[----:B------:R-:W-:Y:S01]  /*01a0*/  UMOV UR5, 0x1 ;  /* 0x0000000100057882 */ /* 0x000fe20000000000 */
[----:B------:R-:W-:Y:S01]  /*01b0*/  UMOV UR6, 0x80 ;  /* 0x0000008000067882 */ /* 0x000fe20000000000 */
[----:B------:R-:W-:Y:S01]  /*01c0*/  ELECT P0, URZ, PT ;  /* 0x00000000003f782f */ /* 0x000fe20003800000 */
[----:B------:R-:W-:-:S04]  /*01d0*/  UIADD3 UR6, -UR6, 0x100000, URZ ;  /* 0x0010000006067890 */ /* 0x000fc8000fffe13f */
[----:B------:R-:W-:Y:S02]  /*01e0*/  USHF.L.U32 UR7, UR6, 0xb, URZ ;  /* 0x0000000b06077899 */ /* 0x000fe4000800063f */
[----:B------:R-:W-:Y:S02]  /*01f0*/  USHF.L.U32 UR6, UR6, 0x1, URZ ;  /* 0x0000000106067899 */ /* 0x000fe4000800063f */
[----:B0-----:R-:W-:Y:S02]  /*0200*/  ULEA UR8, UR8, UR4, 0x18 ;  /* 0x0000000408087291 */ /* 0x001fe4000f8ec03f */
[----:B------:R-:W-:-:S04]  /*0210*/  UIADD3 UR4, -UR5, 0x100000, URZ ;  /* 0x0010000005047890 */ /* 0x000fc8000fffe13f */
[----:B------:R-:W-:Y:S02]  /*0220*/  USHF.L.U32 UR5, UR4, 0xb, URZ ;  /* 0x0000000b04057899 */ /* 0x000fe4000800063f */
[----:B------:R-:W-:Y:S01]  /*0230*/  USHF.L.U32 UR4, UR4, 0x1, URZ ;  /* 0x0000000104047899 */ /* 0x000fe2000800063f */
[----:B------:R-:W0:Y:S11]  /*0240*/  FENCE.VIEW.ASYNC.S ;  /* 0x00000000000073c6 */ /* 0x000e360000000000 */
[----:B0-----:R0:W1:Y:S01]  /*0250*/  SYNCS.EXCH.64 URZ, [UR8+0x38000], UR4 ;  /* 0x03800004083f75b2 */ /* 0x0010620008000100 */
[----:B------:R0:W2:Y:S01]  /*0260*/  SYNCS.EXCH.64 URZ, [UR8+0x38038], UR6 ;  /* 0x03803806083f75b2 */ /* 0x0000a20008000100 */
[----:B------:R0:W3:Y:S01]  /*0270*/  SYNCS.EXCH.64 URZ, [UR8+0x38008], UR4 ;  /* 0x03800804083f75b2 */ /* 0x0000e20008000100 */
[----:B------:R0:W4:Y:S01]  /*0280*/  SYNCS.EXCH.64 URZ, [UR8+0x38040], UR6 ;  /* 0x03804006083f75b2 */ /* 0x0001220008000100 */
[----:B------:R0:W0:Y:S01]  /*0290*/  SYNCS.EXCH.64 URZ, [UR8+0x38010], UR4 ;  /* 0x03801004083f75b2 */ /* 0x0000220008000100 */
        /* <DEDUP_REMOVED lines=9> */
[----:B------:R-:W-:Y:S01]  /*0330*/  NOP ;  /* 0x0000000000007918 */ /* 0x000fe20000000000 */
.L_x_2:
[----:B0-----:R-:W-:Y:S01]  /*0340*/  ULDC.64 UR4, c[0x0][0x598] ;  /* 0x0001660000047ab9 */ /* 0x001fe20000000a00 */
[----:B------:R-:W-:Y:S01]  /*0350*/  LOP3.LUT R3, R3, 0xfffffffc, RZ, 0xc0, !PT ;  /* 0xfffffffc03037812 */ /* 0x000fe200078ec0ff */
[----:B------:R-:W-:Y:S01]  /*0360*/  NOP ;  /* 0x0000000000007918 */ /* 0x000fe20000000000 */
[----:B------:R-:W-:Y:S01]  /*0370*/  ISETP.NE.U32.AND P0, PT, RZ, UR4, PT ;  /* 0x00000004ff007c0c */ /* 0x000fe2000bf05070 */
[----:B------:R-:W-:Y:S01]  /*0380*/  NOP ;  /* 0x0000000000007918 */ /* 0x000fe20000000000 */
[----:B-1234-:R-:W-:Y:S01]  /*0390*/  BAR.SYNC.DEFER_BLOCKING 0x0 ;  /* 0x0000000000007b1d */ /* 0x01efe20000010000 */
[----:B------:R-:W-:Y:S01]  /*03a0*/  IMAD.IADD R4, R2, 0x1, -R3 ;  /* 0x0000000102047824 */ /* 0x000fe200078e0a03 */
[----:B------:R-:W-:Y:S02]  /*03b0*/  ISETP.NE.AND.EX P0, PT, RZ, UR5, PT, P0 ;  /* 0x00000005ff007c0c */ /* 0x000fe4000bf05300 */
[C---:B------:R-:W-:Y:S02]  /*03c0*/  ISETP.NE.AND P2, PT, R5.reuse, 0x1, PT ;  /* 0x000000010500780c */ /* 0x040fe40003f45270 */
[----:B------:R-:W-:Y:S01]  /*03d0*/  LOP3.LUT P1, RZ, R5, R4, RZ, 0xfc, !PT ;  /* 0x0000000405ff7212 */ /* 0x000fe2000782fcff */
[----:B------:R-:W-:-:S03]  /*03e0*/  ULDC.64 UR12, c[0x0][0x208] ;  /* 0x00008200000c7ab9 */ /* 0x000fc60000000a00 */
[----:B------:R-:W-:-:S04]  /*03f0*/  SEL R0, RZ, 0x1, P1 ;  /* 0x00000001ff007807 */ /* 0x000fc80000800000 */
[----:B------:R-:W-:Y:S01]  /*0400*/  SEL R0, R0, 0x2, P2 ;  /* 0x0000000200007807 */ /* 0x000fe20001000000 */
[----:B------:R-:W-:Y:S06]  /*0410*/  @!P0 BRA `(.L_x_3) ;  /* 0x00000000001c8947 */ /* 0x000fec0003800000 */
[----:B------:R-:W0:Y:S02]  /*0420*/  LDC.64 R2, c[0x0][0x598] ;  /* 0x00016600ff027b82 */ /* 0x000e240000000a00 */
[----:B0-----:R-:W2:Y:S02]  /*0430*/  LDG.E.64 R2, desc[UR12][R2.64] ;  /* 0x0000000c02027981 */ /* 0x001ea4000c1e1b00 */
[----:B--2---:R-:W-:-:S04]  /*0440*/  ISETP.NE.U32.AND P0, PT, R2, RZ, PT ;  /* 0x000000ff0200720c */ /* 0x004fc80003f05070 */
[----:B------:R-:W-:-:S13]  /*0450*/  ISETP.NE.AND.EX P0, PT, R3, RZ, PT, P0 ;  /* 0x000000ff0300720c */ /* 0x000fda0003f05300 */
[----:B------:R-:W-:Y:S05]  /*0460*/  @!P0 BRA `(.L_x_3) ;  /* 0x0000000000088947 */ /* 0x000fea0003800000 */
[----:B------:R2:W5:Y:S01]  /*0470*/  LD.E R8, desc[UR12][R2.64] ;  /* 0x0000000c02087980 */ /* 0x000562000c101900 */
[----:B------:R-:W-:Y:S05]  /*0480*/  BRA `(.L_x_4) ;  /* 0x0000000000207947 */ /* 0x000fea0003800000 */
.L_x_3:
[----:B------:R-:W-:Y:S02]  /*0490*/  ULDC.64 UR4, c[0x0][0x588] ;  /* 0x0001620000047ab9 */ /* 0x000fe40000000a00 */
[----:B------:R-:W-:-:S04]  /*04a0*/  ISETP.NE.U32.AND P0, PT, RZ, UR4, PT ;  /* 0x00000004ff007c0c */ /* 0x000fc8000bf05070 */
[----:B------:R-:W-:-:S13]  /*04b0*/  ISETP.NE.AND.EX P0, PT, RZ, UR5, PT, P0 ;  /* 0x00000005ff007c0c */ /* 0x000fda000bf05300 */
[----:B------:R-:W-:Y:S05]  /*04c0*/  @!P0 BRA `(.L_x_5) ;  /* 0x00000000000c8947 */ /* 0x000fea0003800000 */
[----:B------:R-:W0:Y:S02]  /*04d0*/  LDC.64 R8, c[0x0][0x588] ;  /* 0x00016200ff087b82 */ /* 0x000e240000000a00 */
[----:B0-----:R1:W5:Y:S01]  /*04e0*/  LDG.E R8, desc[UR12][R8.64] ;  /* 0x0000000c08087981 */ /* 0x001362000c1e1900 */
[----:B------:R-:W-:Y:S05]  /*04f0*/  BRA `(.L_x_4) ;  /* 0x0000000000047947 */ /* 0x000fea0003800000 */
.L_x_5:
[----:B------:R-:W0:Y:S02]  /*0500*/  LDC R8, c[0x0][0x580] ;  /* 0x00016000ff087b82 */ /* 0x000e240000000800 */
.L_x_4:
[----:B------:R-:W-:Y:S02]  /*0510*/  ULDC.64 UR4, c[0x0][0x5a0] ;  /* 0x0001680000047ab9 */ /* 0x000fe40000000a00 */
[----:B------:R-:W-:-:S04]  /*0520*/  ISETP.NE.U32.AND P0, PT, RZ, UR4, PT ;  /* 0x00000004ff007c0c */ /* 0x000fc8000bf05070 */
[----:B------:R-:W-:-:S13]  /*0530*/  ISETP.NE.AND.EX P0, PT, RZ, UR5, PT, P0 ;  /* 0x00000005ff007c0c */ /* 0x000fda000bf05300 */
[----:B------:R-:W-:Y:S05]  /*0540*/  @!P0 BRA `(.L_x_6) ;  /* 0x00000000001c8947 */ /* 0x000fea0003800000 */
[----:B--2---:R-:W2:Y:S02]  /*0550*/  LDC.64 R2, c[0x0][0x5a0] ;  /* 0x00016800ff027b82 */ /* 0x004ea40000000a00 */
[----:B--2---:R-:W2:Y:S02]  /*0560*/  LDG.E.64 R2, desc[UR12][R2.64] ;  /* 0x0000000c02027981 */ /* 0x004ea4000c1e1b00 */
[----:B--2---:R-:W-:-:S04]  /*0570*/  ISETP.NE.U32.AND P0, PT, R2, RZ, PT ;  /* 0x000000ff0200720c */ /* 0x004fc80003f05070 */
[----:B------:R-:W-:-:S13]  /*0580*/  ISETP.NE.AND.EX P0, PT, R3, RZ, PT, P0 ;  /* 0x000000ff0300720c */ /* 0x000fda0003f05300 */
[----:B------:R-:W-:Y:S05]  /*0590*/  @!P0 BRA `(.L_x_6) ;  /* 0x0000000000088947 */ /* 0x000fea0003800000 */
[----:B-1----:R4:W5:Y:S01]  /*05a0*/  LD.E R9, desc[UR12][R2.64] ;  /* 0x0000000c02097980 */ /* 0x002962000c101900 */
[----:B------:R-:W-:Y:S05]  /*05b0*/  BRA `(.L_x_7) ;  /* 0x0000000000207947 */ /* 0x000fea0003800000 */
.L_x_6:
[----:B------:R-:W-:Y:S02]  /*05c0*/  ULDC.64 UR4, c[0x0][0x590] ;  /* 0x0001640000047ab9 */ /* 0x000fe40000000a00 */
[----:B------:R-:W-:-:S04]  /*05d0*/  ISETP.NE.U32.AND P0, PT, RZ, UR4, PT ;  /* 0x00000004ff007c0c */ /* 0x000fc8000bf05070 */
[----:B------:R-:W-:-:S13]  /*05e0*/  ISETP.NE.AND.EX P0, PT, RZ, UR5, PT, P0 ;  /* 0x00000005ff007c0c */ /* 0x000fda000bf05300 */
[----:B------:R-:W-:Y:S05]  /*05f0*/  @!P0 BRA `(.L_x_8) ;  /* 0x00000000000c8947 */ /* 0x000fea0003800000 */
[----:B--2---:R-:W1:Y:S02]  /*0600*/  LDC.64 R2, c[0x0][0x590] ;  /* 0x00016400ff027b82 */ /* 0x004e640000000a00 */
[----:B-1----:R3:W5:Y:S01]  /*0610*/  LDG.E R9, desc[UR12][R2.64] ;  /* 0x0000000c02097981 */ /* 0x002762000c1e1900 */
[----:B------:R-:W-:Y:S05]  /*0620*/  BRA `(.L_x_7) ;  /* 0x0000000000047947 */ /* 0x000fea0003800000 */
.L_x_8:
[----:B-1----:R-:W1:Y:S02]  /*0630*/  LDC R9, c[0x0][0x584] ;  /* 0x00016100ff097b82 */ /* 0x002e640000000800 */
.L_x_7:
[----:B--234-:R-:W2:Y:S01]  /*0640*/  LDC R2, c[0x0][0x3c4] ;  /* 0x0000f100ff027b82 */ /* 0x01cea20000000800 */
[----:B------:R-:W-:-:S07]  /*0650*/  ISETP.NE.AND P0, PT, R5, RZ, PT ;  /* 0x000000ff0500720c */ /* 0x000fce0003f05270 */
[----:B------:R-:W3:Y:S01]  /*0660*/  LDC.64 R10, c[0x0][0x3c8] ;  /* 0x0000f200ff0a7b82 */ /* 0x000ee20000000a00 */
[----:B--2---:R-:W-:-:S05]  /*0670*/  VIADD R2, R2, 0x3f ;  /* 0x0000003f02027836 */ /* 0x004fca0000000000 */
[----:B------:R-:W-:-:S04]  /*0680*/  SHF.R.S32.HI R3, RZ, 0x1f, R2 ;  /* 0x0000001fff037819 */ /* 0x000fc80000011402 */
[----:B------:R-:W-:-:S04]  /*0690*/  LEA.HI R3, R3, R2, RZ, 0x6 ;  /* 0x0000000203037211 */ /* 0x000fc800078f30ff */
[----:B------:R-:W-:-:S05]  /*06a0*/  SHF.R.S32.HI R3, RZ, 0x6, R3 ;  /* 0x00000006ff037819 */ /* 0x000fca0000011403 */
[----:B---3--:R-:W-:-:S04]  /*06b0*/  IMAD R2, R3, R10, RZ ;  /* 0x0000000a03027224 */ /* 0x008fc800078e02ff */
[----:B------:R-:W-:Y:S01]  /*06c0*/  IMAD R2, R2, R11, RZ ;  /* 0x0000000b02027224 */ /* 0x000fe200078e02ff */
[----:B------:R-:W-:Y:S06]  /*06d0*/  @!P0 BRA `(.L_x_9) ;  /* 0x0000008800648947 */ /* 0x000fec0003800000 */
[----:B------:R-:W-:-:S13]  /*06e0*/  ISETP.NE.AND P0, PT, R5, 0x1, PT ;  /* 0x000000010500780c */ /* 0x000fda0003f05270 */
[----:B------:R-:W-:Y:S05]  /*06f0*/  @P0 EXIT ;  /* 0x000000000000094d */ /* 0x000fea0003800000 */
[----:B------:R-:W-:Y:S01]  /*0700*/  ISETP.GE.AND P0, PT, R2, 0x1, PT ;  /* 0x000000010200780c */ /* 0x000fe20003f06270 */
[----:B------:R-:W-:Y:S01]  /*0710*/  UMOV UR4, URZ ;  /* 0x0000003f00047c82 */ /* 0x000fe20008000000 */
[----:B------:R-:W-:Y:S02]  /*0720*/  CS2R R86, SRZ ;  /* 0x0000000000567805 */ /* 0x000fe4000001ff00 */
[----:B------:R-:W-:Y:S02]  /*0730*/  CS2R R88, SRZ ;  /* 0x0000000000587805 */ /* 0x000fe4000001ff00 */
[----:B------:R-:W-:Y:S02]  /*0740*/  CS2R R90, SRZ ;  /* 0x00000000005a7805 */ /* 0x000fe4000001ff00 */
[----:B------:R-:W-:Y:S02]  /*0750*/  CS2R R92, SRZ ;  /* 0x00000000005c7805 */ /* 0x000fe4000001ff00 */
[----:B------:R-:W-:-:S02]  /*0760*/  CS2R R94, SRZ ;  /* 0x00000000005e7805 */ /* 0x000fc4000001ff00 */
[----:B------:R-:W-:Y:S02]  /*0770*/  CS2R R96, SRZ ;  /* 0x0000000000607805 */ /* 0x000fe4000001ff00 */
        /* <DEDUP_REMOVED lines=57> */
[----:B------:R-:W-:Y:S01]  /*0b10*/  CS2R R84, SRZ ;  /* 0x0000000000547805 */ /* 0x000fe2000001ff00 */
[----:B------:R-:W-:Y:S06]  /*0b20*/  @!P0 BRA `(.L_x_10) ;  /* 0x0000000000d88947 */ /* 0x000fec0003800000 */
[----:B------:R-:W-:-:S04]  /*0b30*/  LOP3.LUT R3, R0, 0x1, RZ, 0xfc, !PT ;  /* 0x0000000100037812 */ /* 0x000fc800078efcff */
[----:B------:R-:W-:-:S13]  /*0b40*/  ISETP.NE.AND P1, PT, R3, 0x3, PT ;  /* 0x000000030300780c */ /* 0x000fda0003f25270 */
[----:B------:R-:W-:Y:S05]  /*0b50*/  @!P1 BRA `(.L_x_11) ;  /* 0x0000000000049947 */ /* 0x000fea0003800000 */
[----:B------:R-:W-:Y:S01]  /*0b60*/  BPT.TRAP 0x1 ;  /* 0x000000040000795c */ /* 0x000fe20000300000 */
.L_x_11:
[----:B------:R-:W2:Y:S01]  /*0b70*/  S2UR UR5, SR_CgaCtaId ;  /* 0x00000000000579c3 */ /* 0x000ea20000008800 */
[----:B------:R-:W-:Y:S01]  /*0b80*/  SHF.L.U32 R3, RZ, 0x1f, RZ ;  /* 0x0000001fff037819 */ /* 0x000fe200000006ff */
[----:B------:R-:W-:Y:S02]  /*0b90*/  UMOV UR4, 0x400 ;  /* 0x0000040000047882 */ /* 0x000fe40000000000 */
[----:B--2---:R-:W-:-:S12]  /*0ba0*/  ULEA UR4, UR5, UR4, 0x18 ;  /* 0x0000000405047291 */ /* 0x004fd8000f8ec03f */
.L_x_12:
[----:B--2---:R-:W-:-:S04]  /*0bb0*/  IMAD.U32 R4, RZ, RZ, UR4 ;  /* 0x00000004ff047e24 */ /* 0x004fc8000f8e00ff */
[----:B------:R2:W3:Y:S03]  /*0bc0*/  SYNCS.PHASECHK.TRANS64.TRYWAIT P1, [R4+URZ+0x38000], R3 ;  /* 0x03800003040075a7 */ /* 0x0004e6000802017f */
[----:B---3--:R-:W-:Y:S05]  /*0bd0*/  @!P1 NANOSLEEP.SYNCS 0x989680 ;  /* 0x009896800000995d */ /* 0x008fea0003900000 */
[----:B------:R-:W3:Y:S02]  /*0be0*/  @!P1 SYNCS.PHASECHK.TRANS64 P1, [R4+URZ+0x38000], R3 ;  /* 0x03800003040095a7 */ /* 0x000ee4000802007f */
[----:B---3--:R-:W-:Y:S05]  /*0bf0*/  @!P1 BRA `(.L_x_12) ;  /* 0xfffffffc00ec9947 */ /* 0x008fea000383ffff */
[----:B------:R-:W-:Y:S01]  /*0c00*/  UIADD3 UR5, UR4, 0x1c000, URZ ;  /* 0x0001c00004057890 */ /* 0x000fe2000fffe03f */
[----:B------:R-:W-:Y:S01]  /*0c10*/  WARPGROUP.ARRIVE ;  /* 0x00000000000079c5 */ /* 0x000fe20000000000 */
[----:B------:R-:W-:Y:S02]  /*0c20*/  USHF.R.U32.HI UR4, URZ, 0x4, UR4 ;  /* 0x000000043f047899 */ /* 0x000fe40008011604 */
[----:B------:R-:W-:Y:S02]  /*0c30*/  USHF.R.U32.HI UR5, URZ, 0x4, UR5 ;  /* 0x000000043f057899 */ /* 0x000fe40008011605 */
[----:B------:R-:W-:Y:S02]  /*0c40*/  ULOP3.LUT UR4, UR4, 0x3fff, URZ, 0xc0, !UPT ;  /* 0x00003fff04047892 */ /* 0x000fe4000f8ec03f */
[----:B------:R-:W-:Y:S02]  /*0c50*/  ULOP3.LUT UR5, UR5, 0x3fff, URZ, 0xc0, !UPT ;  /* 0x00003fff05057892 */ /* 0x000fe4000f8ec03f */
[----:B------:R-:W-:-:S02]  /*0c60*/  ULOP3.LUT UR8, UR4, 0x10000, URZ, 0xfc, !UPT ;  /* 0x0001000004087892 */ /* 0x000fc4000f8efc3f */
[----:B------:R-:W-:Y:S01]  /*0c70*/  ULOP3.LUT UR9, UR5, 0x2000000, URZ, 0xfc, !UPT ;  /* 0x0200000005097892 */ /* 0x000fe2000f8efc3f */
[----:B------:R-:W-:Y:S02]  /*0c80*/  UMOV UR7, 0x40000040 ;  /* 0x4000004000077882 */ /* 0x000fe40000000000 */
[----:B------:R-:W-:Y:S02]  /*0c90*/  UMOV UR5, 0x40000040 ;  /* 0x4000004000057882 */ /* 0x000fe40000000000 */
[----:B------:R-:W-:Y:S02]  /*0ca0*/  UMOV UR4, UR8 ;  /* 0x0000000800047c82 */ /* 0x000fe40008000000 */
[----:B------:R-:W-:Y:S02]  /*0cb0*/  UMOV UR6, UR9 ;  /* 0x0000000900067c82 */ /* 0x000fe40008000000 */
[----:B------:R-:W-:Y:S01]  /*0cc0*/  HGMMA.64x128x16.F32.BF16 R88, gdesc[UR4].tnspB, RZ, !UPT ;  /* 0x41e00000045879f0 */ /* 0x000fe2000c7018ff */
[----:B------:R-:W-:Y:S01]  /*0cd0*/  UIADD3 UR4, UR8, 0x200, URZ ;  /* 0x0000020008047890 */ /* 0x000fe2000fffe03f */
[----:B------:R-:W-:-:S10]  /*0ce0*/  UMOV UR5, 0x40000040 ;  /* 0x4000004000057882 */ /* 0x000fd40000000000 */
[----:B------:R-:W-:Y:S01]  /*0cf0*/  HGMMA.64x128x16.F32.BF16 R24, gdesc[UR4].tnspB, RZ, !UPT ;  /* 0x41e00000041879f0 */ /* 0x000fe2000c7018ff */
[----:B------:R-:W-:Y:S02]  /*0d00*/  UIADD3 UR4, UR8, 0x2, URZ ;  /* 0x0000000208047890 */ /* 0x000fe4000fffe03f */
[----:B------:R-:W-:Y:S01]  /*0d10*/  UIADD3 UR6, UR9, 0x80, URZ ;  /* 0x0000008009067890 */ /* 0x000fe2000fffe03f */
[----:B------:R-:W-:Y:S01]  /*0d20*/  UMOV UR5, 0x40000040 ;  /* 0x4000004000057882 */ /* 0x000fe20000000000 */
[----:B------:R-:W-:-:S07]  /*0d30*/  UMOV UR7, 0x40000040 ;  /* 0x4000004000077882 */ /* 0x000fce0000000000 */
[----:B------:R-:W-:Y:S01]  /*0d40*/  HGMMA.64x128x16.F32.BF16 R88, gdesc[UR4].tnspB, R88 ;  /* 0x41e00000045879f0 */ /* 0x000fe20008701858 */
[----:B------:R-:W-:Y:S01]  /*0d50*/  UIADD3 UR4, UR8, 0x202, URZ ;  /* 0x0000020208047890 */ /* 0x000fe2000fffe03f */
[----:B------:R-:W-:-:S10]  /*0d60*/  UMOV UR5, 0x40000040 ;  /* 0x4000004000057882 */ /* 0x000fd40000000000 */
[----:B------:R-:W-:Y:S01]  /*0d70*/  HGMMA.64x128x16.F32.BF16 R24, gdesc[UR4].tnspB, R24 ;  /* 0x41e00000041879f0 */ /* 0x000fe20008701818 */
        /* <DEDUP_REMOVED lines=15> */
[----:B------:R-:W-:Y:S01]  /*0e70*/  HGMMA.64x128x16.F32.BF16 R24, gdesc[UR4].tnspB, R24, gsb0 ;  /* 0x41e00000041879f0 */ /* 0x000fe20008001818 */
[----:B------:R-:W-:-:S05]  /*0e80*/  UMOV UR4, 0x1 ;  /* 0x0000000100047882 */ /* 0x000fca0000000000 */
.L_x_10:
[----:B--2---:R-:W-:-:S05]  /*0e90*/  VIMNMX R3, R2, 0x1, PT ;  /* 0x0000000102037848 */ /* 0x004fca0003fe0100 */
[----:B------:R-:W-:-:S05]  /*0ea0*/  IMAD.IADD R5, R2, 0x1, -R3 ;  /* 0x0000000102057824 */ /* 0x000fca00078e0a03 */
[----:B------:R-:W-:-:S13]  /*0eb0*/  ISETP.GE.AND P1, PT, R5, 0x1, PT ;  /* 0x000000010500780c */ /* 0x000fda0003f26270 */
[----:B------:R-:W-:Y:S05]  /*0ec0*/  @!P1 BRA `(.L_x_13) ;  /* 0x0000000400489947 */ /* 0x000fea0003800000 */
[----:B------:R-:W2:Y:S01]  /*0ed0*/  S2UR UR5, SR_CgaCtaId ;  /* 0x00000000000579c3 */ /* 0x000ea20000008800 */
[----:B------:R-:W-:Y:S01]  /*0ee0*/  UMOV UR6, 0x400 ;  /* 0x0000040000067882 */ /* 0x000fe20000000000 */
[----:B------:R-:W-:Y:S01]  /*0ef0*/  LOP3.LUT R7, R0, 0x1, RZ, 0xfc, !PT ;  /* 0x0000000100077812 */ /* 0x000fe200078efcff */
[----:B------:R-:W-:Y:S01]  /*0f00*/  IMAD.MOV.U32 R6, RZ, RZ, RZ ;  /* 0x000000ffff067224 */ /* 0x000fe200078e00ff */
[----:B------:R-:W-:Y:S01]  /*0f10*/  UISETP.NE.U32.AND UP0, UPT, UR4, URZ, UPT ;  /* 0x0000003f0400728c */ /* 0x000fe2000bf05070 */
[----:B------:R-:W-:Y:S01]  /*0f20*/  IMAD.MOV.U32 R2, RZ, RZ, R5 ;  /* 0x000000ffff027224 */ /* 0x000fe200078e0005 */
[----:B--2---:R-:W-:-:S04]  /*0f30*/  ULEA UR6, UR5, UR6, 0x18 ;  /* 0x0000000605067291 */ /* 0x004fc8000f8ec03f */
[----:B------:R-:W-:Y:S02]  /*0f40*/  UIADD3 UR7, UR6, 0x1c000, URZ ;  /* 0x0001c00006077890 */ /* 0x000fe4000fffe03f */
[----:B------:R-:W-:Y:S02]  /*0f50*/  USHF.R.U32.HI UR5, URZ, 0x4, UR6 ;  /* 0x000000043f057899 */ /* 0x000fe40008011606 */
[----:B------:R-:W-:Y:S02]  /*0f60*/  USHF.R.U32.HI UR7, URZ, 0x4, UR7 ;  /* 0x000000043f077899 */ /* 0x000fe40008011607 */
[----:B------:R-:W-:Y:S02]  /*0f70*/  ULOP3.LUT UR5, UR5, 0x3fff, URZ, 0xc0, !UPT ;  /* 0x00003fff05057892 */ /* 0x000fe4000f8ec03f */
[----:B------:R-:W-:Y:S02]  /*0f80*/  ULOP3.LUT UR8, UR7, 0x3fff, URZ, 0xc0, !UPT ;  /* 0x00003fff07087892 */ /* 0x000fe4000f8ec03f */
[----:B------:R-:W-:-:S02]  /*0f90*/  ULOP3.LUT UR7, UR5, 0x10000, URZ, 0xfc, !UPT ;  /* 0x0001000005077892 */ /* 0x000fc4000f8efc3f */
[----:B------:R-:W-:Y:S01]  /*0fa0*/  ULOP3.LUT UR16, UR8, 0x2000000, URZ, 0xfc, !UPT ;  /* 0x0200000008107892 */ /* 0x000fe2000f8efc3f */
[----:B------:R-:W-:-:S11]  /*0fb0*/  UMOV UR5, URZ ;  /* 0x0000003f00057c82 */ /* 0x000fd60008000000 */
.L_x_18:
[----:B------:R-:W-:-:S13]  /*0fc0*/  ISETP.NE.AND P2, PT, R7, 0x3, PT ;  /* 0x000000030700780c */ /* 0x000fda0003f45270 */
[----:B--2---:R-:W-:Y:S05]  /*0fd0*/  @!P2 BRA `(.L_x_14) ;  /* 0x000000000004a947 */ /* 0x004fea0003800000 */
[----:B------:R-:W-:Y:S01]  /*0fe0*/  BPT.TRAP 0x1 ;  /* 0x000000040000795c */ /* 0x000fe20000300000 */
.L_x_14:
[----:B------:R-:W-:Y:S01]  /*0ff0*/  SHF.L.U32 R3, R6, 0x1f, RZ ;  /* 0x0000001f06037819 */ /* 0x000fe200000006ff */
[----:B------:R-:W-:-:S12]  /*1000*/  ULEA UR8, UR4, UR6, 0x3 ;  /* 0x0000000604087291 */ /* 0x000fd8000f8e183f */
.L_x_15:
[----:B--2---:R-:W-:-:S04]  /*1010*/  IMAD.U32 R4, RZ, RZ, UR8 ;  /* 0x00000008ff047e24 */ /* 0x004fc8000f8e00ff */
[----:B------:R2:W3:Y:S03]  /*1020*/  SYNCS.PHASECHK.TRANS64.TRYWAIT P1, [R4+URZ+0x38000], R3 ;  /* 0x03800003040075a7 */ /* 0x0004e6000802017f */
[----:B---3--:R-:W-:Y:S05]  /*1030*/  @!P1 NANOSLEEP.SYNCS 0x989680 ;  /* 0x009896800000995d */ /* 0x008fea0003900000 */
[----:B------:R-:W3:Y:S02]  /*1040*/  @!P1 SYNCS.PHASECHK.TRANS64 P1, [R4+URZ+0x38000], R3 ;  /* 0x03800003040095a7 */ /* 0x000ee4000802007f */
[----:B---3--:R-:W-:Y:S05]  /*1050*/  @!P1 BRA `(.L_x_15) ;  /* 0xfffffffc00ec9947 */ /* 0x008fea000383ffff */
[----:B------:R-:W-:Y:S01]  /*1060*/  ULEA UR14, UR4, UR7, 0xa ;  /* 0x00000007040e7291 */ /* 0x000fe2000f8e503f */
[----:B------:R-:W-:Y:S01]  /*1070*/  WARPGROUP.ARRIVE ;  /* 0x00000000000079c5 */ /* 0x000fe20000000000 */
[----:B------:R-:W-:Y:S01]  /*1080*/  ULEA UR15, UR4, UR16, 0xa ;  /* 0x00000010040f7291 */ /* 0x000fe2000f8e503f */
[----:B------:R-:W-:Y:S01]  /*1090*/  UMOV UR9, 0x40000040 ;  /* 0x4000004000097882 */ /* 0x000fe20000000000 */
[----:B------:R-:W-:-:S03]  /*10a0*/  UMOV UR11, 0x40000040 ;  /* 0x40000040000b7882 */ /* 0x000fc60000000000 */
[----:B------:R-:W-:Y:S02]  /*10b0*/  UMOV UR8, UR14 ;  /* 0x0000000e00087c82 */ /* 0x000fe40008000000 */
[----:B------:R-:W-:Y:S02]  /*10c0*/  UMOV UR10, UR15 ;  /* 0x0000000f000a7c82 */ /* 0x000fe40008000000 */
[----:B------:R-:W-:Y:S01]  /*10d0*/  HGMMA.64x128x16.F32.BF16 R88, gdesc[UR8].tnspB, R88, UP0 ;  /* 0x41e00000085879f0 */ /* 0x000fe2000bf01858 */
[----:B------:R-:W-:Y:S01]  /*10e0*/  UIADD3 UR8, UR14, 0x200, URZ ;  /* 0x000002000e087890 */ /* 0x000fe2000fffe03f */
[----:B------:R-:W-:-:S10]  /*10f0*/  UMOV UR9, 0x40000040 ;  /* 0x4000004000097882 */ /* 0x000fd40000000000 */
[----:B------:R-:W-:Y:S01]  /*1100*/  HGMMA.64x128x16.F32.BF16 R24, gdesc[UR8].tnspB, R24, UP0 ;  /* 0x41e00000081879f0 */ /* 0x000fe2000bf01818 */
        /* <DEDUP_REMOVED lines=23> */
[----:B------:R-:W-:Y:S03]  /*1280*/  HGMMA.64x128x16.F32.BF16 R24, gdesc[UR8].tnspB, R24, gsb0 ;  /* 0x41e00000081879f0 */ /* 0x000fe60008001818 */
[----:B------:R-:W-:Y:S02]  /*1290*/  WARPGROUP.DEPBAR.LE gsb0, 0x1 ;  /* 0x00008000000079c5 */ /* 0x000fe40000010100 */
[----:B------:R-:W-:Y:S05]  /*12a0*/  @!P2 BRA `(.L_x_16) ;  /* 0x000000000004a947 */ /* 0x000fea0003800000 */
[----:B------:R-:W-:Y:S01]  /*12b0*/  BPT.TRAP 0x1 ;  /* 0x000000040000795c */ /* 0x000fe20000300000 */
.L_x_16:
[----:B------:R-:W-:Y:S01]  /*12c0*/  ULEA UR8, UR5, UR6, 0x3 ;  /* 0x0000000605087291 */ /* 0x000fe2000f8e183f */
[----:B------:R-:W-:-:S03]  /*12d0*/  ISETP.GT.U32.AND P1, PT, R0, 0x1, PT ;  /* 0x000000010000780c */ /* 0x000fc60003f24070 */
[----:B------:R-:W-:-:S04]  /*12e0*/  UIADD3 UR8, UR8, 0x38038, URZ ;  /* 0x0003803808087890 */ /* 0x000fc8000fffe03f */
[----:B------:R-:W-:-:S09]  /*12f0*/  UPRMT UR8, URZ, 0x654, UR8 ;  /* 0x000006543f087896 */ /* 0x000fd20008000008 */
[----:B------:R-:W-:Y:S01]  /*1300*/  SYNCS.ARRIVE.TRANS64.RED.A1T0 RZ, [UR8], RZ ;  /* 0x000000ffffff79a7 */ /* 0x000fe20008100408 */
[----:B------:R-:W-:Y:S05]  /*1310*/  @P1 BRA `(.L_x_17) ;  /* 0x0000000000041947 */ /* 0x000fea0003800000 */
[----:B------:R-:W-:Y:S01]  /*1320*/  BPT.TRAP 0x1 ;  /* 0x000000040000795c */ /* 0x000fe20000300000 */
.L_x_17:
[----:B------:R-:W-:Y:S01]  /*1330*/  UIADD3 UR4, UR4, 0x1, URZ ;  /* 0x0000000104047890 */ /* 0x000fe2000fffe03f */
[C---:B------:R-:W-:Y:S01]  /*1340*/  ISETP.GT.AND P1, PT, R2.reuse, 0x1, PT ;  /* 0x000000010200780c */ /* 0x040fe20003f24270 */
[----:B------:R-:W-:Y:S01]  /*1350*/  UIADD3 UR5, UR5, 0x1, URZ ;  /* 0x0000000105057890 */ /* 0x000fe2000fffe03f */
[----:B------:R-:W-:Y:S01]  /*1360*/  VIADD R2, R2, 0xffffffff ;  /* 0xffffffff02027836 */ /* 0x000fe20000000000 */
[----:B------:R-:W-:Y:S02]  /*1370*/  UISETP.NE.AND UP0, UPT, UR4, 0x7, UPT ;  /* 0x000000070400788c */ /* 0x000fe4000bf05270 */
[----:B------:R-:W-:Y:S02]  /*1380*/  UISETP.NE.AND UP1, UPT, UR5, 0x7, UPT ;  /* 0x000000070500788c */ /* 0x000fe4000bf25270 */
[----:B------:R-:W-:Y:S02]  /*1390*/  USEL UR8, URZ, 0x1, UP0 ;  /* 0x000000013f087887 */ /* 0x000fe40008000000 */
[----:B------:R-:W-:-:S02]  /*13a0*/  USEL UR4, UR4, URZ, UP0 ;  /* 0x0000003f04047287 */ /* 0x000fc40008000000 */
[----:B------:R-:W-:Y:S02]  /*13b0*/  USEL UR5, UR5, URZ, UP1 ;  /* 0x0000003f05057287 */ /* 0x000fe40008800000 */
[----:B------:R-:W-:Y:S01]  /*13c0*/  UPLOP3.LUT UP0, UPT, UPT, UPT, UPT, 0x80, 0x0 ;  /* 0x000000000000789c */ /* 0x000fe20003f0f070 */
[----:B------:R-:W-:Y:S01]  /*13d0*/  LOP3.LUT R6, R6, UR8, RZ, 0x3c, !PT ;  /* 0x0000000806067c12 */ /* 0x000fe2000f8e3cff */
[----:B------:R-:W-:Y:S09]  /*13e0*/  @P1 BRA `(.L_x_18) ;  /* 0xfffffff800f41947 */ /* 0x000ff2000383ffff */
.L_x_13:
[----:B------:R-:W-:Y:S02]  /*13f0*/  WARPGROUP.DEPBAR.LE gsb0, 0x0 ;  /* 0x00008000000079c5 */ /* 0x000fe40000010000 */
[----:B------:R-:W-:Y:S05]  /*1400*/  @!P0 BRA `(.L_x_19) ;  /* 0x00000000004c8947 */ /* 0x000fea0003800000 */
[----:B------:R-:W-:-:S04]  /*1410*/  LOP3.LUT R2, R0, 0x1, RZ, 0xfc, !PT ;  /* 0x0000000100027812 */ /* 0x000fc800078efcff */
[----:B------:R-:W-:-:S13]  /*1420*/  ISETP.NE.AND P0, PT, R2, 0x3, PT ;  /* 0x000000030200780c */ /* 0x000fda0003f05270 */
[----:B------:R-:W-:Y:S05]  /*1430*/  @!P0 BRA `(.L_x_20) ;  /* 0x0000000000048947 */ /* 0x000fea0003800000 */
[----:B------:R-:W-:Y:S01]  /*1440*/  BPT.TRAP 0x1 ;  /* 0x000000040000795c */ /* 0x000fe20000300000 */
.L_x_20:
[----:B--2---:R-:W2:Y:S01]  /*1450*/  S2R R4, SR_CgaCtaId ;  /* 0x0000000000047919 */ /* 0x004ea20000008800 */
[----:B------:R-:W-:Y:S01]  /*1460*/  IMAD.WIDE.U32 R2, R5, 0x24924925, RZ ;  /* 0x2492492505027825 */ /* 0x000fe200078e00ff */
[----:B------:R-:W-:-:S03]  /*1470*/  ISETP.GT.U32.AND P0, PT, R0, 0x1, PT ;  /* 0x000000010000780c */ /* 0x000fc60003f04070 */
[----:B------:R-:W-:-:S05]  /*1480*/  IMAD.IADD R2, R5, 0x1, -R3 ;  /* 0x0000000105027824 */ /* 0x000fca00078e0a03 */
[----:B------:R-:W-:Y:S02]  /*1490*/  LEA.HI R2, R2, R3, RZ, 0x1f ;  /* 0x0000000302027211 */ /* 0x000fe400078ff8ff */
[----:B------:R-:W-:Y:S02]  /*14a0*/  MOV R3, 0x400 ;  /* 0x0000040000037802 */ /* 0x000fe40000000f00 */
[----:B------:R-:W-:-:S05]  /*14b0*/  SHF.R.U32.HI R2, RZ, 0x2, R2 ;  /* 0x00000002ff027819 */ /* 0x000fca0000011602 */
[----:B------:R-:W-:Y:S01]  /*14c0*/  IMAD R2, R2, -0x7, R5 ;  /* 0xfffffff902027824 */ /* 0x000fe200078e0205 */
[----:B--2---:R-:W-:-:S05]  /*14d0*/  LEA R3, R4, R3, 0x18 ;  /* 0x0000000304037211 */ /* 0x004fca00078ec0ff */
[----:B------:R-:W-:-:S04]  /*14e0*/  IMAD R2, R2, 0x8, R3 ;  /* 0x0000000802027824 */ /* 0x000fc800078e0203 */
[----:B------:R-:W-:-:S05]  /*14f0*/  VIADD R2, R2, 0x38038 ;  /* 0x0003803802027836 */ /* 0x000fca0000000000 */
[----:B------:R-:W-:-:S04]  /*1500*/  PRMT R2, RZ, 0x654, R2 ;  /* 0x00000654ff027816 */ /* 0x000fc80000000002 */
[----:B------:R3:W-:Y:S01]  /*1510*/  SYNCS.ARRIVE.TRANS64.RED.A1T0 RZ, [R2+URZ], RZ ;  /* 0x000000ff02ff79a7 */ /* 0x0007e2000810043f */
[----:B------:R-:W-:Y:S05]  /*1520*/  @P0 BRA `(.L_x_19) ;  /* 0x0000000000040947 */ /* 0x000fea0003800000 */
[----:B------:R-:W-:Y:S01]  /*1530*/  BPT.TRAP 0x1 ;  /* 0x000000040000795c */ /* 0x000fe20000300000 */
.L_x_19:
[----:B--2---:R-:W2:Y:S01]  /*1540*/  S2R R3, SR_TID.X ;  /* 0x0000000000037919 */ /* 0x004ea20000002100 */
[----:B------:R-:W-:Y:S01]  /*1550*/  ULDC.64 UR4, c[0x0][0x280] ;  /* 0x0000a00000047ab9 */ /* 0x000fe20000000a00 */
[----:B------:R-:W4:Y:S01]  /*1560*/  S2R R6, SR_CTAID.Y ;  /* 0x0000000000067919 */ /* 0x000f220000002600 */
[----:B------:R-:W0:Y:S01]  /*1570*/  S2R R15, SR_CTAID.X ;  /* 0x00000000000f7919 */ /* 0x000e220000002500 */
[----:B--2---:R-:W-:-:S04]  /*1580*/  SHF.R.S32.HI R0, RZ, 0x1f, R3 ;  /* 0x0000001fff007819 */ /* 0x004fc80000011403 */
[----:B------:R-:W-:Y:S01]  /*1590*/  LEA.HI R0, R0, R3, RZ, 0x7 ;  /* 0x0000000300007211 */ /* 0x000fe200078f38ff */
[----:B----4-:R-:W-:-:S03]  /*15a0*/  IMAD.SHL.U32 R6, R6, 0x80, RZ ;  /* 0x0000008006067824 */ /* 0x010fc600078e00ff */
[----:B------:R-:W-:Y:S01]  /*15b0*/  LOP3.LUT R0, R0, 0xffffff80, RZ, 0xc0, !PT ;  /* 0xffffff8000007812 */ /* 0x000fe200078ec0ff */
[----:B0-----:R-:W-:Y:S01]  /*15c0*/  IMAD.SHL.U32 R4, R15, 0x80, RZ ;  /* 0x000000800f047824 */ /* 0x001fe200078e00ff */
[----:B------:R-:W-:-:S03]  /*15d0*/  ISETP.GE.AND P0, PT, R6, UR5, PT ;  /* 0x0000000506007c0c */ /* 0x000fc6000bf06270 */
[----:B------:R-:W-:Y:S01]  /*15e0*/  IMAD.IADD R0, R3, 0x1, -R0 ;  /* 0x0000000103007824 */ /* 0x000fe200078e0a00 */
[----:B------:R-:W-:-:S04]  /*15f0*/  ISETP.GE.OR P0, PT, R4, UR4, P0 ;  /* 0x0000000404007c0c */ /* 0x000fc80008706670 */
[----:B------:R-:W-:-:S04]  /*1600*/  SHF.R.S32.HI R3, RZ, 0x1f, R0 ;  /* 0x0000001fff037819 */ /* 0x000fc80000011400 */
[----:B---3--:R-:W-:-:S04]  /*1610*/  LEA.HI R2, R3, R0, RZ, 0x2 ;  /* 0x0000000003027211 */ /* 0x008fc800078f10ff */
[--C-:B------:R-:W-:Y:S02]  /*1620*/  SHF.R.S32.HI R10, RZ, 0x2, R2.reuse ;  /* 0x00000002ff0a7819 */ /* 0x100fe40000011402 */
[----:B------:R-:W-:-:S04]  /*1630*/  SHF.R.S32.HI R5, RZ, 0x1f, R2 ;  /* 0x0000001fff057819 */ /* 0x000fc80000011402 */
[----:B------:R-:W-:-:S04]  /*1640*/  LEA.HI R5, R5, R10, RZ, 0x3 ;  /* 0x0000000a05057211 */ /* 0x000fc800078f18ff */
[----:B------:R-:W-:Y:S01]  /*1650*/  LOP3.LUT R11, R5, 0xfffffff8, RZ, 0xc0, !PT ;  /* 0xfffffff8050b7812 */ /* 0x000fe200078ec0ff */
[----:B------:R-:W-:Y:S06]  /*1660*/  @P0 EXIT ;  /* 0x000000000000094d */ /* 0x000fec0003800000 */
[----:B------:R-:W0:Y:S01]  /*1670*/  LDC.64 R16, c[0x0][0x5d0] ;  /* 0x00017400ff107b82 */ /* 0x000e220000000a00 */
[----:B------:R-:W-:Y:S01]  /*1680*/  IMAD.IADD R10, R10, 0x1, -R11 ;  /* 0x000000010a0a7824 */ /* 0x000fe200078e0a0b */
[----:B------:R-:W-:Y:S02]  /*1690*/  LOP3.LUT R5, R2, 0x7ffffffc, RZ, 0xc0, !PT ;  /* 0x7ffffffc02057812 */ /* 0x000fe400078ec0ff */
[----:B------:R-:W-:Y:S02]  /*16a0*/  LEA.HI R3, R3, R0, RZ, 0x5 ;  /* 0x0000000003037211 */ /* 0x000fe400078f28ff */
[----:B------:R-:W-:Y:S01]  /*16b0*/  SHF.R.S32.HI R11, RZ, 0x1f, R10 ;  /* 0x0000001fff0b7819 */ /* 0x000fe2000001140a */
[----:B------:R-:W-:Y:S01]  /*16c0*/  IMAD.IADD R5, R0, 0x1, -R5 ;  /* 0x0000000100057824 */ /* 0x000fe200078e0a05 */
[----:B------:R-:W-:Y:S02]  /*16d0*/  SHF.R.S32.HI R13, RZ, 0x5, R3 ;  /* 0x00000005ff0d7819 */ /* 0x000fe40000011403 */
[----:B-1---5:R-:W-:Y:S01]  /*16e0*/  FSETP.NEU.AND P1, PT, R9, RZ, PT ;  /* 0x000000ff0900720b */ /* 0x022fe20003f2d000 */
[----:B------:R-:W-:-:S02]  /*16f0*/  IMAD.SHL.U32 R7, R5, 0x2, RZ ;  /* 0x0000000205077824 */ /* 0x000fc400078e00ff */
[----:B------:R-:W-:-:S03]  /*1700*/  IMAD.WIDE R2, R15, 0x80, R10 ;  /* 0x000000800f027825 */ /* 0x000fc600078e020a */
[----:B------:R-:W-:Y:S01]  /*1710*/  SHF.R.S32.HI R11, RZ, 0x1f, R7 ;  /* 0x0000001fff0b7819 */ /* 0x000fe20000011407 */
[C---:B------:R-:W-:Y:S01]  /*1720*/  IMAD R5, R13.reuse, -0x10, -R4 ;  /* 0xfffffff00d057824 */ /* 0x040fe200078e0a04 */
[C---:B------:R-:W-:Y:S01]  /*1730*/  IADD3 R4, P0, R6.reuse, R7, RZ ;  /* 0x0000000706047210 */ /* 0x040fe20007f1e0ff */
[----:B------:R-:W-:Y:S01]  /*1740*/  IMAD.WIDE R2, R13, 0x10, R2 ;  /* 0x000000100d027825 */ /* 0x000fe200078e0202 */
[----:B------:R-:W-:Y:S02]  /*1750*/  IADD3 R0, -R7, UR5, -R6 ;  /* 0x0000000507007c10 */ /* 0x000fe4000fffe906 */
[----:B------:R-:W-:Y:S02]  /*1760*/  IADD3 R10, R5, UR4, -R10 ;  /* 0x00000004050a7c10 */ /* 0x000fe4000fffe80a */
[----:B------:R-:W-:Y:S01]  /*1770*/  LEA.HI.X.SX32 R5, R6, R11, 0x1, P0 ;  /* 0x0000000b06057211 */ /* 0x000fe200000f0eff */
[-C--:B0-----:R-:W-:Y:S01]  /*1780*/  IMAD R6, R3, R16.reuse, RZ ;  /* 0x0000001003067224 */ /* 0x081fe200078e02ff */
[----:B------:R-:W-:Y:S01]  /*1790*/  ISETP.GT.AND P2, PT, R10, RZ, PT ;  /* 0x000000ff0a00720c */ /* 0x000fe20003f44270 */
[C---:B------:R-:W-:Y:S01]  /*17a0*/  IMAD.SHL.U32 R21, R16.reuse, 0x8, RZ ;  /* 0x0000000810157824 */ /* 0x040fe200078e00ff */
[----:B------:R-:W-:Y:S01]  /*17b0*/  SHF.L.U64.HI R20, R16, 0x3, R17 ;  /* 0x0000000310147819 */ /* 0x000fe20000010211 */
[----:B------:R-:W-:Y:S01]  /*17c0*/  IMAD.WIDE.U32 R14, R2, R16, R4 ;  /* 0x00000010020e7225 */ /* 0x000fe200078e0004 */
[----:B------:R-:W-:-:S02]  /*17d0*/  SHF.L.U64.HI R11, R16, 0x6, R17 ;  /* 0x00000006100b7819 */ /* 0x000fc40000010211 */
[----:B------:R-:W-:Y:S01]  /*17e0*/  ISETP.GT.AND P0, PT, R0, RZ, P2 ;  /* 0x000000ff0000720c */ /* 0x000fe20001704270 */
[----:B------:R-:W-:Y:S02]  /*17f0*/  IMAD R19, R2, R17, R6 ;  /* 0x0000001102137224 */ /* 0x000fe400078e0206 */
[----:B------:R-:W-:Y:S02]  /*1800*/  IMAD.SHL.U32 R16, R16, 0x40, RZ ;  /* 0x0000004010107824 */ /* 0x000fe400078e00ff */
[----:B------:R-:W-:Y:S01]  /*1810*/  IMAD.IADD R19, R15, 0x1, R19 ;  /* 0x000000010f137824 */ /* 0x000fe200078e0213 */
[----:B------:R-:W-:Y:S07]  /*1820*/  @!P1 BRA `(.L_x_21) ;  /* 0x0000005000dc9947 */ /* 0x000fee0003800000 */
[----:B------:R-:W-:Y:S01]  /*1830*/  ULDC.64 UR6, c[0x0][0x5b0] ;  /* 0x00016c0000067ab9 */ /* 0x000fe20000000a00 */
[----:B------:R-:W-:Y:S01]  /*1840*/  ULDC.64 UR8, c[0x0][0x5a8] ;  /* 0x00016a0000087ab9 */ /* 0x000fe20000000a00 */
[----:B------:R-:W-:Y:S01]  /*1850*/  IMAD R17, R3, UR6, RZ ;  /* 0x0000000603117c24 */ /* 0x000fe2000f8e02ff */
[----:B------:R-:W-:Y:S01]  /*1860*/  ULDC.64 UR4, c[0x0][0x5c8] ;  /* 0x0001720000047ab9 */ /* 0x000fe20000000a00 */
[----:B------:R-:W-:-:S04]  /*1870*/  IMAD.WIDE.U32 R6, R2, UR6, R4 ;  /* 0x0000000602067c25 */ /* 0x000fc8000f8e0004 */
[----:B------:R-:W-:Y:S01]  /*1880*/  IMAD R17, R2, UR7, R17 ;  /* 0x0000000702117c24 */ /* 0x000fe2000f8e0211 */
[----:B------:R-:W-:-:S03]  /*1890*/  LEA R12, P1, R6, UR8, 0x1 ;  /* 0x00000008060c7c11 */ /* 0x000fc6000f8208ff */
[----:B------:R-:W-:-:S05]  /*18a0*/  IMAD.IADD R7, R7, 0x1, R17 ;  /* 0x0000000107077824 */ /* 0x000fca00078e0211 */
[----:B------:R-:W-:-:S05]  /*18b0*/  LEA.HI.X R13, R6, UR9, R7, 0x1, P1 ;  /* 0x00000009060d7c11 */ /* 0x000fca00088f0c07 */
[----:B------:R-:W2:Y:S01]  /*18c0*/  @P0 LDG.E.LTC128B.U16 R15, desc[UR12][R12.64] ;  /* 0x0000000c0c0f0981 */ /* 0x000ea2000c1e1520 */
[----:B------:R-:W-:Y:S01]  /*18d0*/  ISETP.GT.AND P1, PT, R0, 0x1, P2 ;  /* 0x000000010000780c */ /* 0x000fe20001724270 */
[----:B------:R-:W-:Y:S01]  /*18e0*/  BSSY B0, `(.L_x_22) ;  /* 0x000000b000007945 */ /* 0x000fe20003800000 */
[----:B--2---:R-:W-:-:S04]  /*18f0*/  IMAD.U32 R6, R15, 0x10000, RZ ;  /* 0x000100000f067824 */ /* 0x004fc800078e00ff */
[----:B------:R-:W-:Y:S01]  /*1900*/  FMUL R7, R6, R9 ;  /* 0x0000000906077220 */ /* 0x000fe20000400000 */
[----:B------:R-:W-:-:S03]  /*1910*/  LEA R6, P3, R14, UR4, 0x1 ;  /* 0x000000040e067c11 */ /* 0x000fc6000f8608ff */
[----:B------:R-:W-:Y:S01]  /*1920*/  FFMA R7, R88, R8, R7 ;  /* 0x0000000858077223 */ /* 0x000fe20000000007 */
[----:B------:R-:W-:-:S04]  /*1930*/  PRMT R88, R15, 0x7610, R88 ;  /* 0x000076100f587816 */ /* 0x000fc80000000058 */
[----:B------:R-:W-:Y:S02]  /*1940*/  F2FP.BF16.F32.PACK_AB R18, RZ, R7 ;  /* 0x00000007ff12723e */ /* 0x000fe400000010ff */
[----:B------:R-:W-:-:S05]  /*1950*/  LEA.HI.X R7, R14, UR5, R19, 0x1, P3 ;  /* 0x000000050e077c11 */ /* 0x000fca00098f0c13 */
[----:B------:R0:W-:Y:S01]  /*1960*/  @P0 STG.E.U16 desc[UR12][R6.64], R18 ;  /* 0x0000001206000986 */ /* 0x0001e2000c10150c */
[----:B------:R-:W-:Y:S05]  /*1970*/  @!P1 BRA `(.L_x_23) ;  /* 0x0000000000049947 */ /* 0x000fea0003800000 */
[----:B------:R1:W5:Y:S02]  /*1980*/  LDG.E.LTC128B.U16 R88, desc[UR12][R12.64+0x2] ;  /* 0x0000020c0c587981 */ /* 0x000364000c1e1520 */
.L_x_23:
[----:B------:R-:W-:Y:S05]  /*1990*/  BSYNC B0 ;  /* 0x0000000000007941 */ /* 0x000fea0003800000 */
.L_x_22:
[----:B------:R-:W-:Y:S01]  /*19a0*/  USHF.L.U32 UR4, UR6, 0x3, URZ ;  /* 0x0000000306047899 */ /* 0x000fe2000800063f */
[----:B0----5:R-:W-:Y:S01]  /*19b0*/  IMAD.U32 R18, R88, 0x10000, RZ ;  /* 0x0001000058127824 */ /* 0x021fe200078e00ff */
[----:B------:R-:W-:Y:S01]  /*19c0*/  USHF.L.U64.HI UR5, UR6, 0x3, UR7 ;  /* 0x0000000306057899 */ /* 0x000fe20008010207 */
[----:B------:R-:W-:Y:S02]  /*19d0*/  ISETP.GT.AND P0, PT, R10, 0x8, PT ;  /* 0x000000080a00780c */ /* 0x000fe40003f04270 */
[----:B------:R-:W-:Y:S01]  /*19e0*/  FMUL R22, R18, R9 ;  /* 0x0000000912167220 */ /* 0x000fe20000400000 */
[----:B------:R-:W-:Y:S01]  /*19f0*/  IMAD.U32 R14, RZ, RZ, UR4 ;  /* 0x00000004ff0e7e24 */ /* 0x000fe2000f8e00ff */
[----:B------:R-:W-:Y:S01]  /*1a00*/  ISETP.GT.AND P3, PT, R0, RZ, P0 ;  /* 0x000000ff0000720c */ /* 0x000fe20000764270 */
[----:B------:R-:W-:Y:S02]  /*1a10*/  IMAD.U32 R15, RZ, RZ, UR5 ;  /* 0x00000005ff0f7e24 */ /* 0x000fe4000f8e00ff */
[----:B------:R-:W-:Y:S01]  /*1a20*/  FFMA R22, R89, R8, R22 ;  /* 0x0000000859167223 */ /* 0x000fe20000000016 */
[----:B------:R-:W-:-:S04]  /*1a30*/  IMAD.WIDE.U32 R18, R2, UR6, R14 ;  /* 0x0000000602127c25 */ /* 0x000fc8000f8e000e */
[----:B------:R-:W-:Y:S02]  /*1a40*/  F2FP.BF16.F32.PACK_AB R89, RZ, R22 ;  /* 0x00000016ff59723e */ /* 0x000fe400000010ff */
[----:B------:R-:W-:-:S03]  /*1a50*/  IADD3 R23, P4, R4, R18, RZ ;  /* 0x0000001204177210 */ /* 0x000fc60007f9e0ff */
[----:B------:R0:W-:Y:S01]  /*1a60*/  @P1 STG.E.U16 desc[UR12][R6.64+0x2], R89 ;  /* 0x0000025906001986 */ /* 0x0001e2000c10150c */
[----:B------:R-:W-:Y:S02]  /*1a70*/  IADD3.X R22, R5, R17, R19, P4, !PT ;  /* 0x0000001105167210 */ /* 0x000fe400027fe413 */
[----:B------:R-:W-:-:S04]  /*1a80*/  LEA R18, P4, R23, UR8, 0x1 ;  /* 0x0000000817127c11 */ /* 0x000fc8000f8808ff */
[----:B------:R-:W-:-:S05]  /*1a90*/  LEA.HI.X R19, R23, UR9, R22, 0x1, P4 ;  /* 0x0000000917137c11 */ /* 0x000fca000a0f0c16 */
[----:B------:R-:W2:Y:S01]  /*1aa0*/  @P3 LDG.E.LTC128B.U16 R88, desc[UR12][R18.64] ;  /* 0x0000000c12583981 */ /* 0x000ea2000c1e1520 */
[C---:B------:R-:W-:Y:S01]  /*1ab0*/  IMAD.SHL.U32 R17, R21.reuse, 0x2, RZ ;  /* 0x0000000215117824 */ /* 0x040fe200078e00ff */
[----:B------:R-:W-:Y:S01]  /*1ac0*/  SHF.L.U64.HI R21, R21, 0x1, R20 ;  /* 0x0000000115157819 */ /* 0x000fe20000010214 */
[----:B------:R-:W-:Y:S01]  /*1ad0*/  BSSY B0, `(.L_x_24) ;  /* 0x000000b000007945 */ /* 0x000fe20003800000 */
[----:B------:R-:W-:Y:S01]  /*1ae0*/  ISETP.GT.AND P1, PT, R0, 0x1, P0 ;  /* 0x000000010000780c */ /* 0x000fe20000724270 */
[----:B--2---:R-:W-:-:S04]  /*1af0*/  IMAD.U32 R22, R88, 0x10000, RZ ;  /* 0x0001000058167824 */ /* 0x004fc800078e00ff */
[----:B------:R-:W-:Y:S01]  /*1b00*/  FMUL R23, R22, R9 ;  /* 0x0000000916177220 */ /* 0x000fe20000400000 */
[----:B------:R-:W-:-:S03]  /*1b10*/  IADD3 R22, P4, R17, R6, RZ ;  /* 0x0000000611167210 */ /* 0x000fc60007f9e0ff */
[----:B------:R-:W-:-:S05]  /*1b20*/  FFMA R23, R90, R8, R23 ;  /* 0x000000085a177223 */ /* 0x000fca0000000017 */
[----:B------:R-:W-:Y:S01]  /*1b30*/  F2FP.BF16.F32.PACK_AB R20, RZ, R23 ;  /* 0x00000017ff14723e */ /* 0x000fe200000010ff */
[----:B------:R-:W-:-:S05]  /*1b40*/  IMAD.X R23, R21, 0x1, R7, P4 ;  /* 0x0000000115177824 */ /* 0x000fca00020e0607 */
[----:B------:R0:W-:Y:S01]  /*1b50*/  @P3 STG.E.U16 desc[UR12][R22.64], R20 ;  /* 0x0000001416003986 */ /* 0x0001e2000c10150c */
[----:B------:R-:W-:Y:S05]  /*1b60*/  @!P1 BRA `(.L_x_25) ;  /* 0x0000000000049947 */ /* 0x000fea0003800000 */
[----:B------:R2:W5:Y:S02]  /*1b70*/  LDG.E.LTC128B.U16 R88, desc[UR12][R18.64+0x2] ;  /* 0x0000020c12587981 */ /* 0x000564000c1e1520 */
.L_x_25:
[----:B------:R-:W-:Y:S05]  /*1b80*/  BSYNC B0 ;  /* 0x0000000000007941 */ /* 0x000fea0003800000 */
.L_x_24:
[----:B0----5:R-:W-:Y:S01]  /*1b90*/  IMAD.U32 R20, R88, 0x10000, RZ ;  /* 0x0001000058147824 */ /* 0x021fe200078e00ff */
[----:B------:R-:W-:Y:S01]  /*1ba0*/  ISETP.GT.AND P3, PT, R0, 0x8, P2 ;  /* 0x000000080000780c */ /* 0x000fe20001764270 */
[----:B------:R-:W-:Y:S02]  /*1bb0*/  BSSY B0, `(.L_x_26) ;  /* 0x0000007000007945 */ /* 0x000fe40003800000 */
[----:B------:R-:W-:-:S04]  /*1bc0*/  FMUL R20, R20, R9 ;  /* 0x0000000914147220 */ /* 0x000fc80000400000 */
[----:B------:R-:W-:-:S05]  /*1bd0*/  FFMA R20, R91, R8, R20 ;  /* 0x000000085b147223 */ /* 0x000fca0000000014 */
[----:B------:R-:W-:-:S05]  /*1be0*/  F2FP.BF16.F32.PACK_AB R20, RZ, R20 ;  /* 0x00000014ff14723e */ /* 0x000fca00000010ff */
[----:B------:R0:W-:Y:S01]  /*1bf0*/  @P1 STG.E.U16 desc[UR12][R22.64+0x2], R20 ;  /* 0x0000021416001986 */ /* 0x0001e2000c10150c */
[----:B------:R-:W-:Y:S05]  /*1c00*/  @!P3 BRA `(.L_x_27) ;  /* 0x000000000004b947 */ /* 0x000fea0003800000 */
[----:B------:R3:W5:Y:S02]  /*1c10*/  LDG.E.LTC128B.U16 R88, desc[UR12][R12.64+0x10] ;  /* 0x0000100c0c587981 */ /* 0x000764000c1e1520 */
.L_x_27:
[----:B------:R-:W-:Y:S05]  /*1c20*/  BSYNC B0 ;  /* 0x0000000000007941 */ /* 0x000fea0003800000 */
.L_x_26:
        /* <DEDUP_REMOVED lines=9> */
.L_x_29:
[----:B------:R-:W-:Y:S05]  /*1cc0*/  BSYNC B0 ;  /* 0x0000000000007941 */ /* 0x000fea0003800000 */
.L_x_28:
[----:B-----5:R-:W-:Y:S01]  /*1cd0*/  IMAD.U32 R20, R88, 0x10000, RZ ;  /* 0x0001000058147824 */ /* 0x020fe200078e00ff */
        /* <DEDUP_REMOVED lines=8> */
.L_x_31:
[----:B------:R-:W-:Y:S05]  /*1d60*/  BSYNC B0 ;  /* 0x0000000000007941 */ /* 0x000fea0003800000 */
.L_x_30:
        /* <DEDUP_REMOVED lines=9> */
.L_x_33:
[----:B------:R-:W-:Y:S05]  /*1e00*/  BSYNC B0 ;  /* 0x0000000000007941 */ /* 0x000fea0003800000 */
.L_x_32:
        /* <DEDUP_REMOVED lines=9> */
.L_x_35:
[----:B------:R-:W-:Y:S05]  /*1ea0*/  BSYNC B0 ;  /* 0x0000000000007941 */ /* 0x000fea0003800000 */
.L_x_34:
        /* <DEDUP_REMOVED lines=9> */
.L_x_37:
[----:B------:R-:W-:Y:S05]  /*1f40*/  BSYNC B0 ;  /* 0x0000000000007941 */ /* 0x000fea0003800000 */
.L_x_36:
        /* <DEDUP_REMOVED lines=9> */
.L_x_39:
[----:B------:R-:W-:Y:S05]  /*1fe0*/  BSYNC B0 ;  /* 0x0000000000007941 */ /* 0x000fea0003800000 */
.L_x_38:
        /* <DEDUP_REMOVED lines=9> */
.L_x_41:
[----:B------:R-:W-:Y:S05]  /*2080*/  BSYNC B0 ;  /* 0x0000000000007941 */ /* 0x000fea0003800000 */
.L_x_40:
        /* <DEDUP_REMOVED lines=9> */
.L_x_43:
[----:B------:R-:W-:Y:S05]  /*2120*/  BSYNC B0 ;  /* 0x0000000000007941 */ /* 0x000fea0003800000 */
.L_x_42:
        /* <DEDUP_REMOVED lines=9> */
.L_x_45:
[----:B------:R-:W-:Y:S05]  /*21c0*/  BSYNC B0 ;  /* 0x0000000000007941 */ /* 0x000fea0003800000 */
.L_x_44:
        /* <DEDUP_REMOVED lines=9> */
.L_x_47:
[----:B------:R-:W-:Y:S05]  /*2260*/  BSYNC B0 ;  /* 0x0000000000007941 */ /* 0x000fea0003800000 */
.L_x_46:
        /* <DEDUP_REMOVED lines=9> */
.L_x_49:
[----:B------:R-:W-:Y:S05]  /*2300*/  BSYNC B0 ;  /* 0x0000000000007941 */ /* 0x000fea0003800000 */
.L_x_48:
        /* <DEDUP_REMOVED lines=9> */
.L_x_51:
[----:B------:R-:W-:Y:S05]  /*23a0*/  BSYNC B0 ;  /* 0x0000000000007941 */ /* 0x000fea0003800000 */
.L_x_50:
        /* <DEDUP_REMOVED lines=9> */
.L_x_53:
[----:B------:R-:W-:Y:S05]  /*2440*/  BSYNC B0 ;  /* 0x0000000000007941 */ /* 0x000fea0003800000 */
.L_x_52:
        /* <DEDUP_REMOVED lines=9> */
.L_x_55:
[----:B------:R-:W-:Y:S05]  /*24e0*/  BSYNC B0 ;  /* 0x0000000000007941 */ /* 0x000fea0003800000 */
.L_x_54:
        /* <DEDUP_REMOVED lines=9> */
.L_x_57:
[----:B------:R-:W-:Y:S05]  /*2580*/  BSYNC B0 ;  /* 0x0000000000007941 */ /* 0x000fea0003800000 */
.L_x_56:
        /* <DEDUP_REMOVED lines=9> */
.L_x_59:
[----:B------:R-:W-:Y:S05]  /*2620*/  BSYNC B0 ;  /* 0x0000000000007941 */ /* 0x000fea0003800000 */
.L_x_58:
        /* <DEDUP_REMOVED lines=9> */
.L_x_61:
[----:B------:R-:W-:Y:S05]  /*26c0*/  BSYNC B0 ;  /* 0x0000000000007941 */ /* 0x000fea0003800000 */
.L_x_60:
        /* <DEDUP_REMOVED lines=9> */
.L_x_63:
[----:B------:R-:W-:Y:S05]  /*2760*/  BSYNC B0 ;  /* 0x0000000000007941 */ /* 0x000fea0003800000 */
.L_x_62:
        /* <DEDUP_REMOVED lines=9> */
.L_x_65:
[----:B------:R-:W-:Y:S05]  /*2800*/  BSYNC B0 ;  /* 0x0000000000007941 */ /* 0x000fea0003800000 */
.L_x_64:
        /* <DEDUP_REMOVED lines=9> */
.L_x_67:
[----:B------:R-:W-:Y:S05]  /*28a0*/  BSYNC B0 ;  /* 0x0000000000007941 */ /* 0x000fea0003800000 */
.L_x_66:
        /* <DEDUP_REMOVED lines=9> */
.L_x_69:
[----:B------:R-:W-:Y:S05]  /*2940*/  BSYNC B0 ;  /* 0x0000000000007941 */ /* 0x000fea0003800000 */
.L_x_68:
        /* <DEDUP_REMOVED lines=9> */
.L_x_71:
[----:B------:R-:W-:Y:S05]  /*29e0*/  BSYNC B0 ;  /* 0x0000000000007941 */ /* 0x000fea0003800000 */
.L_x_70:
        /* <DEDUP_REMOVED lines=9> */
.L_x_73:
[----:B------:R-:W-:Y:S05]  /*2a80*/  BSYNC B0 ;  /* 0x0000000000007941 */ /* 0x000fea0003800000 */
.L_x_72:
        /* <DEDUP_REMOVED lines=9> */
.L_x_75:
[----:B------:R-:W-:Y:S05]  /*2b20*/  BSYNC B0 ;  /* 0x0000000000007941 */ /* 0x000fea0003800000 */
.L_x_74:
        /* <DEDUP_REMOVED lines=9> */
.L_x_77:
[----:B------:R-:W-:Y:S05]  /*2bc0*/  BSYNC B0 ;  /* 0x0000000000007941 */ /* 0x000fea0003800000 */
.L_x_76:
        /* <DEDUP_REMOVED lines=9> */
.L_x_79:
[----:B------:R-:W-:Y:S05]  /*2c60*/  BSYNC B0 ;  /* 0x0000000000007941 */ /* 0x000fea0003800000 */
.L_x_78:
        /* <DEDUP_REMOVED lines=9> */
.L_x_81:
[----:B------:R-:W-:Y:S05]  /*2d00*/  BSYNC B0 ;  /* 0x0000000000007941 */ /* 0x000fea0003800000 */
.L_x_80:
        /* <DEDUP_REMOVED lines=9> */
.L_x_83:
[----:B------:R-:W-:Y:S05]  /*2da0*/  BSYNC B0 ;  /* 0x0000000000007941 */ /* 0x000fea0003800000 */
.L_x_82:
        /* <DEDUP_REMOVED lines=9> */
.L_x_85:
[----:B------:R-:W-:Y:S05]  /*2e40*/  BSYNC B0 ;  /* 0x0000000000007941 */ /* 0x000fea0003800000 */
.L_x_84:
        /* <DEDUP_REMOVED lines=9> */
.L_x_87:
[----:B------:R-:W-:Y:S05]  /*2ee0*/  BSYNC B0 ;  /* 0x0000000000007941 */ /* 0x000fea0003800000 */
.L_x_86:
        /* <DEDUP_REMOVED lines=9> */
.L_x_89:
[----:B------:R-:W-:Y:S05]  /*2f80*/  BSYNC B0 ;  /* 0x0000000000007941 */ /* 0x000fea0003800000 */
.L_x_88:
        /* <DEDUP_REMOVED lines=9> */
.L_x_91:
[----:B------:R-:W-:Y:S05]  /*3020*/  BSYNC B0 ;  /* 0x0000000000007941 */ /* 0x000fea0003800000 */
.L_x_90:
        /* <DEDUP_REMOVED lines=9> */
.L_x_93:
[----:B------:R-:W-:Y:S05]  /*30c0*/  BSYNC B0 ;  /* 0x0000000000007941 */ /* 0x000fea0003800000 */
.L_x_92:
        /* <DEDUP_REMOVED lines=9> */
.L_x_95:
[----:B------:R-:W-:Y:S05]  /*3160*/  BSYNC B0 ;  /* 0x0000000000007941 */ /* 0x000fea0003800000 */
.L_x_94:
        /* <DEDUP_REMOVED lines=9> */
.L_x_97:
[----:B------:R-:W-:Y:S05]  /*3200*/  BSYNC B0 ;  /* 0x0000000000007941 */ /* 0x000fea0003800000 */
.L_x_96:
        /* <DEDUP_REMOVED lines=9> */
.L_x_99:
[----:B------:R-:W-:Y:S05]  /*32a0*/  BSYNC B0 ;  /* 0x0000000000007941 */ /* 0x000fea0003800000 */
.L_x_98:
        /* <DEDUP_REMOVED lines=9> */
.L_x_101:
[----:B------:R-:W-:Y:S05]  /*3340*/  BSYNC B0 ;  /* 0x0000000000007941 */ /* 0x000fea0003800000 */
.L_x_100:
        /* <DEDUP_REMOVED lines=9> */
.L_x_103:
[----:B------:R-:W-:Y:S05]  /*33e0*/  BSYNC B0 ;  /* 0x0000000000007941 */ /* 0x000fea0003800000 */
.L_x_102:
        /* <DEDUP_REMOVED lines=9> */
.L_x_105:
[----:B------:R-:W-:Y:S05]  /*3480*/  BSYNC B0 ;  /* 0x0000000000007941 */ /* 0x000fea0003800000 */
.L_x_104:
        /* <DEDUP_REMOVED lines=9> */
.L_x_107:
[----:B------:R-:W-:Y:S05]  /*3520*/  BSYNC B0 ;  /* 0x0000000000007941 */ /* 0x000fea0003800000 */
.L_x_106:
        /* <DEDUP_REMOVED lines=9> */
.L_x_109:
[----:B------:R-:W-:Y:S05]  /*35c0*/  BSYNC B0 ;  /* 0x0000000000007941 */ /* 0x000fea0003800000 */
.L_x_108:
        /* <DEDUP_REMOVED lines=9> */
.L_x_111:
[----:B------:R-:W-:Y:S05]  /*3660*/  BSYNC B0 ;  /* 0x0000000000007941 */ /* 0x000fea0003800000 */
.L_x_110:
        /* <DEDUP_REMOVED lines=9> */
.L_x_113:
[----:B------:R-:W-:Y:S05]  /*3700*/  BSYNC B0 ;  /* 0x0000000000007941 */ /* 0x000fea0003800000 */
.L_x_112:
        /* <DEDUP_REMOVED lines=9> */
.L_x_115:
[----:B------:R-:W-:Y:S05]  /*37a0*/  BSYNC B0 ;  /* 0x0000000000007941 */ /* 0x000fea0003800000 */
.L_x_114:
        /* <DEDUP_REMOVED lines=9> */
.L_x_117:
[----:B------:R-:W-:Y:S05]  /*3840*/  BSYNC B0 ;  /* 0x0000000000007941 */ /* 0x000fea0003800000 */
.L_x_116:
        /* <DEDUP_REMOVED lines=9> */
.L_x_119:
[----:B------:R-:W-:Y:S05]  /*38e0*/  BSYNC B0 ;  /* 0x0000000000007941 */ /* 0x000fea0003800000 */
.L_x_118:
        /* <DEDUP_REMOVED lines=9> */
.L_x_121:
[----:B------:R-:W-:Y:S05]  /*3980*/  BSYNC B0 ;  /* 0x0000000000007941 */ /* 0x000fea0003800000 */
.L_x_120:
        /* <DEDUP_REMOVED lines=9> */
.L_x_123:
[----:B------:R-:W-:Y:S05]  /*3a20*/  BSYNC B0 ;  /* 0x0000000000007941 */ /* 0x000fea0003800000 */
.L_x_122:
        /* <DEDUP_REMOVED lines=9> */
.L_x_125:
[----:B------:R-:W-:Y:S05]  /*3ac0*/  BSYNC B0 ;  /* 0x0000000000007941 */ /* 0x000fea0003800000 */
.L_x_124:
        /* <DEDUP_REMOVED lines=9> */
.L_x_127:
[----:B------:R-:W-:Y:S05]  /*3b60*/  BSYNC B0 ;  /* 0x0000000000007941 */ /* 0x000fea0003800000 */
.L_x_126:
        /* <DEDUP_REMOVED lines=9> */
.L_x_129:
[----:B------:R-:W-:Y:S05]  /*3c00*/  BSYNC B0 ;  /* 0x0000000000007941 */ /* 0x000fea0003800000 */
.L_x_128:
        /* <DEDUP_REMOVED lines=9> */
.L_x_131:
[----:B------:R-:W-:Y:S05]  /*3ca0*/  BSYNC B0 ;  /* 0x0000000000007941 */ /* 0x000fea0003800000 */
.L_x_130:
        /* <DEDUP_REMOVED lines=9> */
.L_x_133:
[----:B------:R-:W-:Y:S05]  /*3d40*/  BSYNC B0 ;  /* 0x0000000000007941 */ /* 0x000fea0003800000 */
.L_x_132:
        /* <DEDUP_REMOVED lines=9> */
.L_x_135:
[----:B------:R-:W-:Y:S05]  /*3de0*/  BSYNC B0 ;  /* 0x0000000000007941 */ /* 0x000fea0003800000 */
.L_x_134:
        /* <DEDUP_REMOVED lines=9> */
.L_x_137:
[----:B------:R-:W-:Y:S05]  /*3e80*/  BSYNC B0 ;  /* 0x0000000000007941 */ /* 0x000fea0003800000 */
.L_x_136:
        /* <DEDUP_REMOVED lines=9> */
.L_x_139:
[----:B------:R-:W-:Y:S05]  /*3f20*/  BSYNC B0 ;  /* 0x0000000000007941 */ /* 0x000fea0003800000 */
.L_x_138:
        /* <DEDUP_REMOVED lines=9> */
.L_x_141:
[----:B------:R-:W-:Y:S05]  /*3fc0*/  BSYNC B0 ;  /* 0x0000000000007941 */ /* 0x000fea0003800000 */
.L_x_140:
[----:B01-345:R-:W-:Y:S01]  /*3fd0*/  IMAD.U32 R12, R88, 0x10000, RZ ;  /* 0x00010000580c7824 */ /* 0x03bfe200078e00ff */
        /* <DEDUP_REMOVED lines=8> */
.L_x_143:
[----:B------:R-:W-:Y:S05]  /*4060*/  BSYNC B0 ;  /* 0x0000000000007941 */ /* 0x000fea0003800000 */
.L_x_142:
[----:B0----5:R-:W-:Y:S01]  /*4070*/  IMAD.U32 R12, R88, 0x10000, RZ ;  /* 0x00010000580c7824 */ /* 0x021fe200078e00ff */
[----:B------:R-:W-:Y:S01]  /*4080*/  ISETP.GT.AND P1, PT, R0, 0x79, P0 ;  /* 0x000000790000780c */ /* 0x000fe20000724270 */
[----:B------:R-:W-:Y:S01]  /*4090*/  BSSY B0, `(.L_x_144) ;  /* 0x000000b000007945 */ /* 0x000fe20003800000 */
[----:B------:R-:W-:Y:S01]  /*40a0*/  IADD3 R91, P0, R2, 0x40, RZ ;  /* 0x00000040025b7810 */ /* 0x000fe20007f1e0ff */
[----:B------:R-:W-:Y:S01]  /*40b0*/  FMUL R13, R12, R9 ;  /* 0x000000090c0d7220 */ /* 0x000fe20000400000 */
[----:B------:R-:W-:-:S03]  /*40c0*/  @P3 IMAD.MOV.U32 R12, RZ, RZ, R22 ;  /* 0x000000ffff0c3224 */ /* 0x000fc600078e0016 */
[----:B------:R-:W-:-:S05]  /*40d0*/  FFMA R13, R150, R8, R13 ;  /* 0x00000008960d7223 */ /* 0x000fca000000000d */
[----:B------:R-:W-:-:S04]  /*40e0*/  F2FP.BF16.F32.PACK_AB R13, RZ, R13 ;  /* 0x0000000dff0d723e */ /* 0x000fc800000010ff */
[----:B------:R-:W-:Y:S01]  /*40f0*/  PRMT R20, R13, 0x7610, R20 ;  /* 0x000076100d147816 */ /* 0x000fe20000000014 */
[----:B------:R-:W-:-:S05]  /*4100*/  @P3 IMAD.MOV.U32 R13, RZ, RZ, R23 ;  /* 0x000000ffff0d3224 */ /* 0x000fca00078e0017 */
[----:B------:R0:W-:Y:S01]  /*4110*/  @P3 STG.E.U16 desc[UR12][R12.64+0xf0], R20 ;  /* 0x0000f0140c003986 */ /* 0x0001e2000c10150c */
[----:B------:R-:W-:Y:S05]  /*4120*/  @!P1 BRA `(.L_x_145) ;  /* 0x0000000000049947 */ /* 0x000fea0003800000 */
[----:B------:R3:W5:Y:S02]  /*4130*/  LDG.E.LTC128B.U16 R88, desc[UR12][R18.64+0xf2] ;  /* 0x0000f20c12587981 */ /* 0x000764000c1e1520 */
.L_x_145:
[----:B------:R-:W-:Y:S05]  /*4140*/  BSYNC B0 ;  /* 0x0000000000007941 */ /* 0x000fea0003800000 */
.L_x_144:
[----:B-----5:R-:W-:Y:S02]  /*4150*/  IMAD.U32 R2, R88, 0x10000, RZ ;  /* 0x0001000058027824 */ /* 0x020fe400078e00ff */
[----:B------:R-:W-:Y:S01]  /*4160*/  IMAD.X R3, RZ, RZ, R3, P0 ;  /* 0x000000ffff037224 */ /* 0x000fe200000e0603 */
[----:B------:R-:W-:Y:S01]  /*4170*/  ISETP.GT.AND P0, PT, R10, 0x40, PT ;  /* 0x000000400a00780c */ /* 0x000fe20003f04270 */
[----:B------:R-:W-:Y:S01]  /*4180*/  FMUL R2, R2, R9 ;  /* 0x0000000902027220 */ /* 0x000fe20000400000 */
[----:B0-----:R-:W-:Y:S02]  /*4190*/  IMAD.WIDE.U32 R12, R91, UR6, R4 ;  /* 0x000000065b0c7c25 */ /* 0x001fe4000f8e0004 */
[----:B------:R-:W-:Y:S02]  /*41a0*/  ISETP.GT.AND P3, PT, R0, RZ, P0 ;  /* 0x000000ff0000720c */ /* 0x000fe40000764270 */
[----:B------:R-:W-:Y:S01]  /*41b0*/  FFMA R2, R151, R8, R2 ;  /* 0x0000000897027223 */ /* 0x000fe20000000002 */
[----:B-123--:R-:W-:-:S04]  /*41c0*/  IMAD R18, R3, UR6, RZ ;  /* 0x0000000603127c24 */ /* 0x00efc8000f8e02ff */
[----:B------:R-:W-:Y:S01]  /*41d0*/  IMAD R93, R91, UR7, R18 ;  /* 0x000000075b5d7c24 */ /* 0x000fe2000f8e0212 */
[----:B------:R-:W-:Y:S02]  /*41e0*/  F2FP.BF16.F32.PACK_AB R18, RZ, R2 ;  /* 0x00000002ff12723e */ /* 0x000fe400000010ff */
[C---:B------:R-:W-:Y:S01]  /*41f0*/  LEA R2, P2, R12.reuse, UR8, 0x1 ;  /* 0x000000080c027c11 */ /* 0x040fe2000f8408ff */
[----:B------:R-:W-:Y:S02]  /*4200*/  IMAD.IADD R3, R13, 0x1, R93 ;  /* 0x000000010d037824 */ /* 0x000fe400078e025d */
[----:B------:R0:W-:Y:S03]  /*4210*/  @P1 STG.E.U16 desc[UR12][R22.64+0xf2], R18 ;  /* 0x0000f21216001986 */ /* 0x0001e6000c10150c */
        /* <DEDUP_REMOVED lines=15> */
.L_x_147:
[----:B------:R-:W-:Y:S05]  /*4310*/  BSYNC B0 ;  /* 0x0000000000007941 */ /* 0x000fea0003800000 */
.L_x_146:
[----:B------:R-:W-:Y:S01]  /*4320*/  IMAD.WIDE.U32 R14, R91, UR6, R14 ;  /* 0x000000065b0e7c25 */ /* 0x000fe2000f8e000e */
[----:B------:R-:W-:Y:S01]  /*4330*/  ISETP.GT.AND P1, PT, R10, 0x48, PT ;  /* 0x000000480a00780c */ /* 0x000fe20003f24270 */
[----:B------:R-:W-:Y:S02]  /*4340*/  BSSY B0, `(.L_x_148) ;  /* 0x000000f000007945 */ /* 0x000fe40003800000 */
[----:B-----5:R-:W-:Y:S01]  /*4350*/  IMAD.U32 R16, R88, 0x10000, RZ ;  /* 0x0001000058107824 */ /* 0x020fe200078e00ff */
[----:B0-----:R-:W-:Y:S01]  /*4360*/  IADD3 R11, P3, R4, R14, RZ ;  /* 0x0000000e040b7210 */ /* 0x001fe20007f7e0ff */
[----:B------:R-:W-:Y:S02]  /*4370*/  @P2 IMAD.MOV.U32 R10, RZ, RZ, R12 ;  /* 0x000000ffff0a2224 */ /* 0x000fe400078e000c */
[----:B------:R-:W-:Y:S01]  /*4380*/  FMUL R16, R16, R9 ;  /* 0x0000000910107220 */ /* 0x000fe20000400000 */
[----:B------:R-:W-:Y:S02]  /*4390*/  IADD3.X R14, R5, R93, R15, P3, !PT ;  /* 0x0000005d050e7210 */ /* 0x000fe40001ffe40f */
[----:B------:R-:W-:Y:S01]  /*43a0*/  LEA R4, P4, R11, UR8, 0x1 ;  /* 0x000000080b047c11 */ /* 0x000fe2000f8808ff */
[----:B------:R-:W-:Y:S01]  /*43b0*/  FFMA R16, R25, R8, R16 ;  /* 0x0000000819107223 */ /* 0x000fe20000000010 */
[----:B------:R-:W-:-:S02]  /*43c0*/  ISETP.GT.AND P3, PT, R0, RZ, P1 ;  /* 0x000000ff0000720c */ /* 0x000fc40000f64270 */
[----:B------:R-:W-:Y:S01]  /*43d0*/  LEA.HI.X R5, R11, UR9, R14, 0x1, P4 ;  /* 0x000000090b057c11 */ /* 0x000fe2000a0f0c0e */
[----:B------:R-:W-:Y:S01]  /*43e0*/  @P2 IMAD.MOV.U32 R11, RZ, RZ, R13 ;  /* 0x000000ffff0b2224 */ /* 0x000fe200078e000d */
[----:B------:R-:W-:-:S05]  /*43f0*/  F2FP.BF16.F32.PACK_AB R16, RZ, R16 ;  /* 0x00000010ff10723e */ /* 0x000fca00000010ff */
[----:B------:R0:W-:Y:S04]  /*4400*/  @P2 STG.E.U16 desc[UR12][R10.64+0x2], R16 ;  /* 0x000002100a002986 */ /* 0x0001e8000c10150c */
[----:B------:R-:W-:Y:S05]  /*4410*/  @!P3 BRA `(.L_x_149) ;  /* 0x000000000004b947 */ /* 0x000fea0003800000 */
[----:B------:R2:W5:Y:S02]  /*4420*/  LDG.E.LTC128B.U16 R88, desc[UR12][R4.64] ;  /* 0x0000000c04587981 */ /* 0x000564000c1e1520 */
.L_x_149:
[----:B------:R-:W-:Y:S05]  /*4430*/  BSYNC B0 ;  /* 0x0000000000007941 */ /* 0x000fea0003800000 */
.L_x_148:
[----:B0----5:R-:W-:Y:S01]  /*4440*/  IMAD.U32 R10, R88, 0x10000, RZ ;  /* 0x00010000580a7824 */ /* 0x021fe200078e00ff */
[----:B------:R-:W-:Y:S01]  /*4450*/  IADD3 R14, P4, R12, R17, RZ ;  /* 0x000000110c0e7210 */ /* 0x000fe20007f9e0ff */
[----:B------:R-:W-:Y:S01]  /*4460*/  BSSY B0, `(.L_x_150) ;  /* 0x0000009000007945 */ /* 0x000fe20003800000 */
[----:B------:R-:W-:Y:S01]  /*4470*/  ISETP.GT.AND P2, PT, R0, 0x1, P1 ;  /* 0x000000010000780c */ /* 0x000fe20000f44270 */
[----:B------:R-:W-:Y:S02]  /*4480*/  FMUL R11, R10, R9 ;  /* 0x000000090a0b7220 */ /* 0x000fe40000400000 */
[----:B------:R-:W-:Y:S02]  /*4490*/  IMAD.X R15, R13, 0x1, R21, P4 ;  /* 0x000000010d0f7824 */ /* 0x000fe400020e0615 */
[----:B------:R-:W-:-:S05]  /*44a0*/  FFMA R11, R26, R8, R11 ;  /* 0x000000081a0b7223 */ /* 0x000fca000000000b */
[----:B------:R-:W-:-:S05]  /*44b0*/  F2FP.BF16.F32.PACK_AB R11, RZ, R11 ;  /* 0x0000000bff0b723e */ /* 0x000fca00000010ff */
[----:B------:R0:W-:Y:S01]  /*44c0*/  @P3 STG.E.U16 desc[UR12][R14.64], R11 ;  /* 0x0000000b0e003986 */ /* 0x0001e2000c10150c */
[----:B------:R-:W-:Y:S05]  /*44d0*/  @!P2 BRA `(.L_x_151) ;  /* 0x000000000004a947 */ /* 0x000fea0003800000 */
[----:B------:R3:W5:Y:S02]  /*44e0*/  LDG.E.LTC128B.U16 R88, desc[UR12][R4.64+0x2] ;  /* 0x0000020c04587981 */ /* 0x000764000c1e1520 */
.L_x_151:
[----:B------:R-:W-:Y:S05]  /*44f0*/  BSYNC B0 ;  /* 0x0000000000007941 */ /* 0x000fea0003800000 */
.L_x_150:
[----:B-----5:R-:W-:Y:S01]  /*4500*/  IMAD.U32 R10, R88, 0x10000, RZ ;  /* 0x00010000580a7824 */ /* 0x020fe200078e00ff */
[----:B------:R-:W-:Y:S01]  /*4510*/  ISETP.GT.AND P3, PT, R0, 0x8, P0 ;  /* 0x000000080000780c */ /* 0x000fe20000764270 */
[----:B0-----:R-:W-:Y:S01]  /*4520*/  @P2 IMAD.MOV.U32 R11, RZ, RZ, R15 ;  /* 0x000000ffff0b2224 */ /* 0x001fe200078e000f */
[----:B------:R-:W-:Y:S01]  /*4530*/  BSSY B0, `(.L_x_152) ;  /* 0x0000009000007945 */ /* 0x000fe20003800000 */
[----:B------:R-:W-:-:S04]  /*4540*/  FMUL R10, R10, R9 ;  /* 0x000000090a0a7220 */ /* 0x000fc80000400000 */
[----:B------:R-:W-:-:S05]  /*4550*/  FFMA R10, R27, R8, R10 ;  /* 0x000000081b0a7223 */ /* 0x000fca000000000a */
[----:B------:R-:W-:-:S04]  /*4560*/  F2FP.BF16.F32.PACK_AB R10, RZ, R10 ;  /* 0x0000000aff0a723e */ /* 0x000fc800000010ff */
[----:B------:R-:W-:Y:S01]  /*4570*/  PRMT R16, R10, 0x7610, R16 ;  /* 0x000076100a107816 */ /* 0x000fe20000000010 */
[----:B------:R-:W-:-:S05]  /*4580*/  @P2 IMAD.MOV.U32 R10, RZ, RZ, R14 ;  /* 0x000000ffff0a2224 */ /* 0x000fca00078e000e */
[----:B------:R0:W-:Y:S01]  /*4590*/  @P2 STG.E.U16 desc[UR12][R10.64+0x2], R16 ;  /* 0x000002100a002986 */ /* 0x0001e2000c10150c */
[----:B------:R-:W-:Y:S05]  /*45a0*/  @!P3 BRA `(.L_x_153) ;  /* 0x000000000004b947 */ /* 0x000fea0003800000 */
[----:B------:R4:W5:Y:S02]  /*45b0*/  LDG.E.LTC128B.U16 R88, desc[UR12][R2.64+0x10] ;  /* 0x0000100c02587981 */ /* 0x000964000c1e1520 */
.L_x_153:
[----:B------:R-:W-:Y:S05]  /*45c0*/  BSYNC B0 ;  /* 0x0000000000007941 */ /* 0x000fea0003800000 */
.L_x_152:
[----:B0----5:R-:W-:Y:S01]  /*45d0*/  IMAD.U32 R10, R88, 0x10000, RZ ;  /* 0x00010000580a7824 */ /* 0x021fe200078e00ff */
[----:B------:R-:W-:Y:S01]  /*45e0*/  ISETP.GT.AND P2, PT, R0, 0x9, P0 ;  /* 0x000000090000780c */ /* 0x000fe20000744270 */
[----:B------:R-:W-:Y:S02]  /*45f0*/  BSSY B0, `(.L_x_154) ;  /* 0x000000a000007945 */ /* 0x000fe40003800000 */
[----:B------:R-:W-:Y:S01]  /*4600*/  FMUL R11, R10, R9 ;  /* 0x000000090a0b7220 */ /* 0x000fe20000400000 */
[----:B------:R-:W-:-:S03]  /*4610*/  IMAD.MOV.U32 R10, RZ, RZ, R12 ;  /* 0x000000ffff0a7224 */ /* 0x000fc600078e000c */
[----:B------:R-:W-:-:S05]  /*4620*/  FFMA R11, R28, R8, R11 ;  /* 0x000000081c0b7223 */ /* 0x000fca000000000b */
[----:B------:R-:W-:-:S04]  /*4630*/  F2FP.BF16.F32.PACK_AB R11, RZ, R11 ;  /* 0x0000000bff0b723e */ /* 0x000fc800000010ff */
[----:B------:R-:W-:Y:S01]  /*4640*/  PRMT R16, R11, 0x7610, R16 ;  /* 0x000076100b107816 */ /* 0x000fe20000000010 */
[----:B------:R-:W-:-:S05]  /*4650*/  IMAD.MOV.U32 R11, RZ, RZ, R13 ;  /* 0x000000ffff0b7224 */ /* 0x000fca00078e000d */
[----:B------:R0:W-:Y:S01]  /*4660*/  @P3 STG.E.U16 desc[UR12][R10.64+0x10], R16 ;  /* 0x000010100a003986 */ /* 0x0001e2000c10150c */
[----:B------:R-:W-:Y:S05]  /*4670*/  @!P2 BRA `(.L_x_155) ;  /* 0x000000000004a947 */ /* 0x000fea0003800000 */
[----:B------:R0:W5:Y:S02]  /*4680*/  LDG.E.LTC128B.U16 R88, desc[UR12][R2.64+0x12] ;  /* 0x0000120c02587981 */ /* 0x000164000c1e1520 */
.L_x_155:
[----:B------:R-:W-:Y:S05]  /*4690*/  BSYNC B0 ;  /* 0x0000000000007941 */ /* 0x000fea0003800000 */
.L_x_154:
        /* <DEDUP_REMOVED lines=9> */
.L_x_157:
[----:B------:R-:W-:Y:S05]  /*4730*/  BSYNC B0 ;  /* 0x0000000000007941 */ /* 0x000fea0003800000 */
.L_x_156:
        /* <DEDUP_REMOVED lines=9> */
.L_x_159:
[----:B------:R-:W-:Y:S05]  /*47d0*/  BSYNC B0 ;  /* 0x0000000000007941 */ /* 0x000fea0003800000 */
.L_x_158:
[----:B-----5:R-:W-:Y:S01]  /*47e0*/  IMAD.U32 R12, R88, 0x10000, RZ ;  /* 0x00010000580c7824 */ /* 0x020fe200078e00ff */
[----:B------:R-:W-:Y:S01]  /*47f0*/  IADD3 R6, P4, P5, R17, R6, R19 ;  /* 0x0000000611067210 */ /* 0x000fe20007d9e013 */
[----:B------:R-:W-:Y:S01]  /*4800*/  BSSY B0, `(.L_x_160) ;  /* 0x0000009000007945 */ /* 0x000fe20003800000 */
[----:B------:R-:W-:Y:S01]  /*4810*/  ISETP.GT.AND P3, PT, R0, 0x10, P0 ;  /* 0x000000100000780c */ /* 0x000fe20000764270 */
[----:B------:R-:W-:Y:S01]  /*4820*/  FMUL R12, R12, R9 ;  /* 0x000000090c0c7220 */ /* 0x000fe20000400000 */
[----:B------:R-:W-:-:S03]  /*4830*/  IADD3.X R7, R21, R7, R89, P4, P5 ;  /* 0x0000000715077210 */ /* 0x000fc600027ea459 */
[----:B------:R-:W-:-:S05]  /*4840*/  FFMA R12, R31, R8, R12 ;  /* 0x000000081f0c7223 */ /* 0x000fca000000000c */
[----:B------:R-:W-:-:S05]  /*4850*/  F2FP.BF16.F32.PACK_AB R12, RZ, R12 ;  /* 0x0000000cff0c723e */ /* 0x000fca00000010ff */
[----:B------:R0:W-:Y:S01]  /*4860*/  @P2 STG.E.U16 desc[UR12][R6.64+0x12], R12 ;  /* 0x0000120c06002986 */ /* 0x0001e2000c10150c */
[----:B------:R-:W-:Y:S05]  /*4870*/  @!P3 BRA `(.L_x_161) ;  /* 0x000000000004b947 */ /* 0x000fea0003800000 */
[----:B------:R0:W5:Y:S02]  /*4880*/  LDG.E.LTC128B.U16 R88, desc[UR12][R2.64+0x20] ;  /* 0x0000200c02587981 */ /* 0x000164000c1e1520 */
.L_x_161:
[----:B------:R-:W-:Y:S05]  /*4890*/  BSYNC B0 ;  /* 0x0000000000007941 */ /* 0x000fea0003800000 */
.L_x_160:
        /* <DEDUP_REMOVED lines=9> */
.L_x_163:
[----:B------:R-:W-:Y:S05]  /*4930*/  BSYNC B0 ;  /* 0x0000000000007941 */ /* 0x000fea0003800000 */
.L_x_162:
        /* <DEDUP_REMOVED lines=9> */
.L_x_165:
[----:B------:R-:W-:Y:S05]  /*49d0*/  BSYNC B0 ;  /* 0x0000000000007941 */ /* 0x000fea0003800000 */
.L_x_164:
        /* <DEDUP_REMOVED lines=9> */
.L_x_167:
[----:B------:R-:W-:Y:S05]  /*4a70*/  BSYNC B0 ;  /* 0x0000000000007941 */ /* 0x000fea0003800000 */
.L_x_166:
        /* <DEDUP_REMOVED lines=9> */
.L_x_169:
[----:B------:R-:W-:Y:S05]  /*4b10*/  BSYNC B0 ;  /* 0x0000000000007941 */ /* 0x000fea0003800000 */
.L_x_168:
        /* <DEDUP_REMOVED lines=9> */
.L_x_171:
[----:B------:R-:W-:Y:S05]  /*4bb0*/  BSYNC B0 ;  /* 0x0000000000007941 */ /* 0x000fea0003800000 */
.L_x_170:
        /* <DEDUP_REMOVED lines=9> */
.L_x_173:
[----:B------:R-:W-:Y:S05]  /*4c50*/  BSYNC B0 ;  /* 0x0000000000007941 */ /* 0x000fea0003800000 */
.L_x_172:
        /* <DEDUP_REMOVED lines=9> */
.L_x_175:
[----:B------:R-:W-:Y:S05]  /*4cf0*/  BSYNC B0 ;  /* 0x0000000000007941 */ /* 0x000fea0003800000 */
.L_x_174:
        /* <DEDUP_REMOVED lines=9> */
.L_x_177:
[----:B------:R-:W-:Y:S05]  /*4d90*/  BSYNC B0 ;  /* 0x0000000000007941 */ /* 0x000fea0003800000 */
.L_x_176:
        /* <DEDUP_REMOVED lines=9> */
.L_x_179:
[----:B------:R-:W-:Y:S05]  /*4e30*/  BSYNC B0 ;  /* 0x0000000000007941 */ /* 0x000fea0003800000 */
.L_x_178:
        /* <DEDUP_REMOVED lines=9> */
.L_x_181:
[----:B------:R-:W-:Y:S05]  /*4ed0*/  BSYNC B0 ;  /* 0x0000000000007941 */ /* 0x000fea0003800000 */
.L_x_180:
        /* <DEDUP_REMOVED lines=9> */
.L_x_183:
[----:B------:R-:W-:Y:S05]  /*4f70*/  BSYNC B0 ;  /* 0x0000000000007941 */ /* 0x000fea0003800000 */
.L_x_182:
        /* <DEDUP_REMOVED lines=9> */
.L_x_185:
[----:B------:R-:W-:Y:S05]  /*5010*/  BSYNC B0 ;  /* 0x0000000000007941 */ /* 0x000fea0003800000 */
.L_x_184:
        /* <DEDUP_REMOVED lines=9> */
.L_x_187:
[----:B------:R-:W-:Y:S05]  /*50b0*/  BSYNC B0 ;  /* 0x0000000000007941 */ /* 0x000fea0003800000 */
.L_x_186:
        /* <DEDUP_REMOVED lines=9> */
.L_x_189:
[----:B------:R-:W-:Y:S05]  /*5150*/  BSYNC B0 ;  /* 0x0000000000007941 */ /* 0x000fea0003800000 */
.L_x_188:
        /* <DEDUP_REMOVED lines=9> */
.L_x_191:
[----:B------:R-:W-:Y:S05]  /*51f0*/  BSYNC B0 ;  /* 0x0000000000007941 */ /* 0x000fea0003800000 */
.L_x_190:
        /* <DEDUP_REMOVED lines=9> */
.L_x_193:
[----:B------:R-:W-:Y:S05]  /*5290*/  BSYNC B0 ;  /* 0x0000000000007941 */ /* 0x000fea0003800000 */
.L_x_192:
        /* <DEDUP_REMOVED lines=9> */
.L_x_195:
[----:B------:R-:W-:Y:S05]  /*5330*/  BSYNC B0 ;  /* 0x0000000000007941 */ /* 0x000fea0003800000 */
.L_x_194:
        /* <DEDUP_REMOVED lines=9> */
.L_x_197:
[----:B------:R-:W-:Y:S05]  /*53d0*/  BSYNC B0 ;  /* 0x0000000000007941 */ /* 0x000fea0003800000 */
.L_x_196:
        /* <DEDUP_REMOVED lines=9> */
.L_x_199:
[----:B------:R-:W-:Y:S05]  /*5470*/  BSYNC B0 ;  /* 0x0000000000007941 */ /* 0x000fea0003800000 */
.L_x_198:
        /* <DEDUP_REMOVED lines=9> */
.L_x_201:
[----:B------:R-:W-:Y:S05]  /*5510*/  BSYNC B0 ;  /* 0x0000000000007941 */ /* 0x000fea0003800000 */
.L_x_200:
        /* <DEDUP_REMOVED lines=9> */
.L_x_203:
[----:B------:R-:W-:Y:S05]  /*55b0*/  BSYNC B0 ;  /* 0x0000000000007941 */ /* 0x000fea0003800000 */
.L_x_202:
        /* <DEDUP_REMOVED lines=9> */
.L_x_205:
[----:B------:R-:W-:Y:S05]  /*5650*/  BSYNC B0 ;  /* 0x0000000000007941 */ /* 0x000fea0003800000 */
.L_x_204:
        /* <DEDUP_REMOVED lines=9> */
.L_x_207:
[----:B------:R-:W-:Y:S05]  /*56f0*/  BSYNC B0 ;  /* 0x0000000000007941 */ /* 0x000fea0003800000 */
.L_x_206:
        /* <DEDUP_REMOVED lines=9> */
.L_x_209:
[----:B------:R-:W-:Y:S05]  /*5790*/  BSYNC B0 ;  /* 0x0000000000007941 */ /* 0x000fea0003800000 */
.L_x_208:
        /* <DEDUP_REMOVED lines=9> */
.L_x_211:
[----:B------:R-:W-:Y:S05]  /*5830*/  BSYNC B0 ;  /* 0x0000000000007941 */ /* 0x000fea0003800000 */
.L_x_210:
        /* <DEDUP_REMOVED lines=9> */
.L_x_213:
[----:B------:R-:W-:Y:S05]  /*58d0*/  BSYNC B0 ;  /* 0x0000000000007941 */ /* 0x000fea0003800000 */
.L_x_212:
        /* <DEDUP_REMOVED lines=9> */
.L_x_215:
[----:B------:R-:W-:Y:S05]  /*5970*/  BSYNC B0 ;  /* 0x0000000000007941 */ /* 0x000fea0003800000 */
.L_x_214:
        /* <DEDUP_REMOVED lines=9> */
.L_x_217:
[----:B------:R-:W-:Y:S05]  /*5a10*/  BSYNC B0 ;  /* 0x0000000000007941 */ /* 0x000fea0003800000 */
.L_x_216:
        /* <DEDUP_REMOVED lines=9> */
.L_x_219:
[----:B------:R-:W-:Y:S05]  /*5ab0*/  BSYNC B0 ;  /* 0x0000000000007941 */ /* 0x000fea0003800000 */
.L_x_218:
        /* <DEDUP_REMOVED lines=9> */
.L_x_221:
[----:B------:R-:W-:Y:S05]  /*5b50*/  BSYNC B0 ;  /* 0x0000000000007941 */ /* 0x000fea0003800000 */
.L_x_220:
        /* <DEDUP_REMOVED lines=9> */
.L_x_223:
[----:B------:R-:W-:Y:S05]  /*5bf0*/  BSYNC B0 ;  /* 0x0000000000007941 */ /* 0x000fea0003800000 */
.L_x_222:
        /* <DEDUP_REMOVED lines=9> */
.L_x_225:
[----:B------:R-:W-:Y:S05]  /*5c90*/  BSYNC B0 ;  /* 0x0000000000007941 */ /* 0x000fea0003800000 */
.L_x_224:
        /* <DEDUP_REMOVED lines=9> */
.L_x_227:
[----:B------:R-:W-:Y:S05]  /*5d30*/  BSYNC B0 ;  /* 0x0000000000007941 */ /* 0x000fea0003800000 */
.L_x_226:
        /* <DEDUP_REMOVED lines=9> */
.L_x_229:
[----:B------:R-:W-:Y:S05]  /*5dd0*/  BSYNC B0 ;  /* 0x0000000000007941 */ /* 0x000fea0003800000 */
.L_x_228:
        /* <DEDUP_REMOVED lines=9> */
.L_x_231:
[----:B------:R-:W-:Y:S05]  /*5e70*/  BSYNC B0 ;  /* 0x0000000000007941 */ /* 0x000fea0003800000 */
.L_x_230:
        /* <DEDUP_REMOVED lines=9> */
.L_x_233:
[----:B------:R-:W-:Y:S05]  /*5f10*/  BSYNC B0 ;  /* 0x0000000000007941 */ /* 0x000fea0003800000 */
.L_x_232:
        /* <DEDUP_REMOVED lines=9> */
.L_x_235:
[----:B------:R-:W-:Y:S05]  /*5fb0*/  BSYNC B0 ;  /* 0x0000000000007941 */ /* 0x000fea0003800000 */
.L_x_234:
        /* <DEDUP_REMOVED lines=9> */
.L_x_237:
[----:B------:R-:W-:Y:S05]  /*6050*/  BSYNC B0 ;  /* 0x0000000000007941 */ /* 0x000fea0003800000 */
.L_x_236:
        /* <DEDUP_REMOVED lines=9> */
.L_x_239:
[----:B------:R-:W-:Y:S05]  /*60f0*/  BSYNC B0 ;  /* 0x0000000000007941 */ /* 0x000fea0003800000 */
.L_x_238:
        /* <DEDUP_REMOVED lines=9> */
.L_x_241:
[----:B------:R-:W-:Y:S05]  /*6190*/  BSYNC B0 ;  /* 0x0000000000007941 */ /* 0x000fea0003800000 */
.L_x_240:
        /* <DEDUP_REMOVED lines=9> */
.L_x_243:
[----:B------:R-:W-:Y:S05]  /*6230*/  BSYNC B0 ;  /* 0x0000000000007941 */ /* 0x000fea0003800000 */
.L_x_242:
        /* <DEDUP_REMOVED lines=9> */
.L_x_245:
[----:B------:R-:W-:Y:S05]  /*62d0*/  BSYNC B0 ;  /* 0x0000000000007941 */ /* 0x000fea0003800000 */
.L_x_244:
        /* <DEDUP_REMOVED lines=9> */
.L_x_247:
[----:B------:R-:W-:Y:S05]  /*6370*/  BSYNC B0 ;  /* 0x0000000000007941 */ /* 0x000fea0003800000 */
.L_x_246:
        /* <DEDUP_REMOVED lines=9> */
.L_x_249:
[----:B------:R-:W-:Y:S05]  /*6410*/  BSYNC B0 ;  /* 0x0000000000007941 */ /* 0x000fea0003800000 */
.L_x_248:
        /* <DEDUP_REMOVED lines=9> */
.L_x_251:
[----:B------:R-:W-:Y:S05]  /*64b0*/  BSYNC B0 ;  /* 0x0000000000007941 */ /* 0x000fea0003800000 */
.L_x_250:
        /* <DEDUP_REMOVED lines=9> */
.L_x_253:
[----:B------:R-:W-:Y:S05]  /*6550*/  BSYNC B0 ;  /* 0x0000000000007941 */ /* 0x000fea0003800000 */
.L_x_252:
        /* <DEDUP_REMOVED lines=9> */
.L_x_255:
[----:B------:R-:W-:Y:S05]  /*65f0*/  BSYNC B0 ;  /* 0x0000000000007941 */ /* 0x000fea0003800000 */
.L_x_254:
        /* <DEDUP_REMOVED lines=9> */
.L_x_257:
[----:B------:R-:W-:Y:S05]  /*6690*/  BSYNC B0 ;  /* 0x0000000000007941 */ /* 0x000fea0003800000 */
.L_x_256:
        /* <DEDUP_REMOVED lines=9> */
.L_x_259:
[----:B------:R-:W-:Y:S05]  /*6730*/  BSYNC B0 ;  /* 0x0000000000007941 */ /* 0x000fea0003800000 */
.L_x_258:
        /* <DEDUP_REMOVED lines=9> */
.L_x_261:
[----:B------:R-:W-:Y:S05]  /*67d0*/  BSYNC B0 ;  /* 0x0000000000007941 */ /* 0x000fea0003800000 */
.L_x_260:
        /* <DEDUP_REMOVED lines=9> */
.L_x_263:
[----:B------:R-:W-:Y:S05]  /*6870*/  BSYNC B0 ;  /* 0x0000000000007941 */ /* 0x000fea0003800000 */
.L_x_262:
        /* <DEDUP_REMOVED lines=9> */
.L_x_265:
[----:B------:R-:W-:Y:S05]  /*6910*/  BSYNC B0 ;  /* 0x0000000000007941 */ /* 0x000fea0003800000 */
.L_x_264:
        /* <DEDUP_REMOVED lines=9> */
.L_x_267:
[----:B------:R-:W-:Y:S05]  /*69b0*/  BSYNC B0 ;  /* 0x0000000000007941 */ /* 0x000fea0003800000 */
.L_x_266:
[----:B01--45:R-:W-:Y:S01]  /*69c0*/  IMAD.U32 R2, R88, 0x10000, RZ ;  /* 0x0001000058027824 */ /* 0x033fe200078e00ff */
        /* <DEDUP_REMOVED lines=8> */
.L_x_269:
[----:B------:R-:W-:Y:S05]  /*6a50*/  BSYNC B0 ;  /* 0x0000000000007941 */ /* 0x000fea0003800000 */
.L_x_268:
[----:B0----5:R-:W-:Y:S01]  /*6a60*/  IMAD.U32 R2, R88, 0x10000, RZ ;  /* 0x0001000058027824 */ /* 0x021fe200078e00ff */
[----:B------:R-:W-:Y:S01]  /*6a70*/  ISETP.GT.AND P1, PT, R0, 0x79, P1 ;  /* 0x000000790000780c */ /* 0x000fe20000f24270 */
[----:B------:R-:W-:Y:S02]  /*6a80*/  BSSY B0, `(.L_x_270) ;  /* 0x000000a000007945 */ /* 0x000fe40003800000 */
        /* <DEDUP_REMOVED lines=9> */
.L_x_271:
[----:B------:R-:W-:Y:S05]  /*6b20*/  BSYNC B0 ;  /* 0x0000000000007941 */ /* 0x000fea0003800000 */
.L_x_270:
[----:B-----5:R-:W-:-:S04]  /*6b30*/  IMAD.U32 R88, R88, 0x10000, RZ ;  /* 0x0001000058587824 */ /* 0x020fc800078e00ff */
[----:B------:R-:W-:-:S04]  /*6b40*/  FMUL R88, R88, R9 ;  /* 0x0000000958587220 */ /* 0x000fc80000400000 */
[----:B------:R-:W-:Y:S01]  /*6b50*/  FFMA R88, R87, R8, R88 ;  /* 0x0000000857587223 */ /* 0x000fe20000000058 */
[----:B------:R-:W-:Y:S06]  /*6b60*/  @!P1 EXIT ;  /* 0x000000000000994d */ /* 0x000fec0003800000 */
[----:B------:R-:W-:-:S05]  /*6b70*/  F2FP.BF16.F32.PACK_AB R88, RZ, R88 ;  /* 0x00000058ff58723e */ /* 0x000fca00000010ff */
[----:B------:R-:W-:Y:S01]  /*6b80*/  STG.E.U16 desc[UR12][R6.64+0xf2], R88 ;  /* 0x0000f25806007986 */ /* 0x000fe2000c10150c */
[----:B------:R-:W-:Y:S05]  /*6b90*/  EXIT ;  /* 0x000000000000794d */ /* 0x000fea0003800000 */
.L_x_21:
[----:B------:R-:W-:Y:S01]  /*6ba0*/  ULDC.64 UR4, c[0x0][0x5c8] ;  /* 0x0001720000047ab9 */ /* 0x000fe20000000a00 */
[-C--:B------:R-:W-:Y:S01]  /*6bb0*/  FMUL R88, R88, R8.reuse ;  /* 0x0000000858587220 */ /* 0x080fe20000400000 */
[----:B------:R-:W-:Y:S01]  /*6bc0*/  LEA R2, P1, R14, UR4, 0x1 ;  /* 0x000000040e027c11 */ /* 0x000fe2000f8208ff */
[----:B------:R-:W-:Y:S01]  /*6bd0*/  IMAD.SHL.U32 R9, R21, 0x2, RZ ;  /* 0x0000000215097824 */ /* 0x000fe200078e00ff */
[----:B------:R-:W-:Y:S01]  /*6be0*/  ISETP.GT.AND P3, PT, R10, 0x8, PT ;  /* 0x000000080a00780c */ /* 0x000fe20003f64270 */
[-C--:B------:R-:W-:Y:S01]  /*6bf0*/  FMUL R89, R89, R8.reuse ;  /* 0x0000000859597220 */ /* 0x080fe20000400000 */
[----:B------:R-:W-:Y:S01]  /*6c00*/  LEA.HI.X R3, R14, UR5, R19, 0x1, P1 ;  /* 0x000000050e037c11 */ /* 0x000fe200088f0c13 */
[----:B------:R-:W-:Y:S01]  /*6c10*/  FMUL R90, R90, R8 ;  /* 0x000000085a5a7220 */ /* 0x000fe20000400000 */
[----:B------:R-:W-:Y:S01]  /*6c20*/  F2FP.BF16.F32.PACK_AB R88, RZ, R88 ;  /* 0x00000058ff58723e */ /* 0x000fe200000010ff */
[-C--:B------:R-:W-:Y:S01]  /*6c30*/  FMUL R91, R91, R8.reuse ;  /* 0x000000085b5b7220 */ /* 0x080fe20000400000 */
[----:B------:R-:W-:Y:S01]  /*6c40*/  ISETP.GT.AND P4, PT, R0, 0x1, P2 ;  /* 0x000000010000780c */ /* 0x000fe20001784270 */
[-C--:B------:R-:W-:Y:S01]  /*6c50*/  FMUL R92, R92, R8.reuse ;  /* 0x000000085c5c7220 */ /* 0x080fe20000400000 */
[----:B------:R-:W-:Y:S01]  /*6c60*/  ISETP.GT.AND P1, PT, R0, RZ, P3 ;  /* 0x000000ff0000720c */ /* 0x000fe20001f24270 */
[----:B------:R-:W-:Y:S01]  /*6c70*/  @P0 STG.E.U16 desc[UR12][R2.64], R88 ;  /* 0x0000005802000986 */ /* 0x000fe2000c10150c */
[----:B------:R-:W-:Y:S01]  /*6c80*/  SHF.L.U64.HI R7, R21, 0x1, R20 ;  /* 0x0000000115077819 */ /* 0x000fe20000010214 */
[----:B------:R-:W-:Y:S01]  /*6c90*/  FMUL R93, R93, R8 ;  /* 0x000000085d5d7220 */ /* 0x000fe20000400000 */
[----:B------:R-:W-:Y:S01]  /*6ca0*/  IADD3 R4, P0, R9, R2, RZ ;  /* 0x0000000209047210 */ /* 0x000fe20007f1e0ff */
[-C--:B------:R-:W-:Y:S01]  /*6cb0*/  FMUL R94, R94, R8.reuse ;  /* 0x000000085e5e7220 */ /* 0x080fe20000400000 */
[----:B------:R-:W-:Y:S01]  /*6cc0*/  F2FP.BF16.F32.PACK_AB R89, RZ, R89 ;  /* 0x00000059ff59723e */ /* 0x000fe200000010ff */
[----:B------:R-:W-:Y:S01]  /*6cd0*/  FMUL R95, R95, R8 ;  /* 0x000000085f5f7220 */ /* 0x000fe20000400000 */
[----:B------:R-:W-:Y:S01]  /*6ce0*/  F2FP.BF16.F32.PACK_AB R90, RZ, R90 ;  /* 0x0000005aff5a723e */ /* 0x000fe200000010ff */
[----:B------:R-:W-:Y:S01]  /*6cf0*/  IMAD.X R5, R7, 0x1, R3, P0 ;  /* 0x0000000107057824 */ /* 0x000fe200000e0603 */
[C---:B------:R-:W-:Y:S01]  /*6d00*/  ISETP.GT.AND P5, PT, R0.reuse, 0x8, P2 ;  /* 0x000000080000780c */ /* 0x040fe200017a4270 */
[----:B------:R-:W-:Y:S01]  /*6d10*/  @P4 STG.E.U16 desc[UR12][R2.64+0x2], R89 ;  /* 0x0000025902004986 */ /* 0x000fe2000c10150c */
[----:B------:R-:W-:Y:S01]  /*6d20*/  ISETP.GT.AND P4, PT, R0, 0x1, P3 ;  /* 0x000000010000780c */ /* 0x000fe20001f84270 */
[-C--:B------:R-:W-:Y:S01]  /*6d30*/  FMUL R96, R96, R8.reuse ;  /* 0x0000000860607220 */ /* 0x080fe20000400000 */
[----:B------:R-:W-:Y:S01]  /*6d40*/  F2FP.BF16.F32.PACK_AB R91, RZ, R91 ;  /* 0x0000005bff5b723e */ /* 0x000fe200000010ff */
[----:B------:R-:W-:Y:S01]  /*6d50*/  @P1 STG.E.U16 desc[UR12][R4.64], R90 ;  /* 0x0000005a04001986 */ /* 0x000fe2000c10150c */
[----:B------:R-:W-:Y:S01]  /*6d60*/  ISETP.GT.AND P1, PT, R0, 0x9, P2 ;  /* 0x000000090000780c */ /* 0x000fe20001724270 */
[----:B------:R-:W-:Y:S01]  /*6d70*/  FMUL R97, R97, R8 ;  /* 0x0000000861617220 */ /* 0x000fe20000400000 */
[----:B------:R-:W-:Y:S01]  /*6d80*/  F2FP.BF16.F32.PACK_AB R92, RZ, R92 ;  /* 0x0000005cff5c723e */ /* 0x000fe200000010ff */
[-C--:B------:R-:W-:Y:S01]  /*6d90*/  FMUL R98, R98, R8.reuse ;  /* 0x0000000862627220 */ /* 0x080fe20000400000 */
[----:B------:R-:W-:Y:S01]  /*6da0*/  F2FP.BF16.F32.PACK_AB R93, RZ, R93 ;  /* 0x0000005dff5d723e */ /* 0x000fe200000010ff */
[-C--:B------:R-:W-:Y:S01]  /*6db0*/  FMUL R99, R99, R8.reuse ;  /* 0x0000000863637220 */ /* 0x080fe20000400000 */
[----:B------:R-:W-:Y:S01]  /*6dc0*/  ISETP.GT.AND P0, PT, R0, 0x8, P3 ;  /* 0x000000080000780c */ /* 0x000fe20001f04270 */
[----:B------:R-:W-:Y:S01]  /*6dd0*/  FMUL R100, R100, R8 ;  /* 0x0000000864647220 */ /* 0x000fe20000400000 */
[----:B------:R-:W-:Y:S01]  /*6de0*/  F2FP.BF16.F32.PACK_AB R94, RZ, R94 ;  /* 0x0000005eff5e723e */ /* 0x000fe200000010ff */
[----:B------:R-:W-:Y:S01]  /*6df0*/  @P4 STG.E.U16 desc[UR12][R4.64+0x2], R91 ;  /* 0x0000025b04004986 */ /* 0x000fe2000c10150c */
[----:B------:R-:W-:Y:S01]  /*6e00*/  F2FP.BF16.F32.PACK_AB R95, RZ, R95 ;  /* 0x0000005fff5f723e */ /* 0x000fe200000010ff */
[-C--:B------:R-:W-:Y:S01]  /*6e10*/  FMUL R101, R101, R8.reuse ;  /* 0x0000000865657220 */ /* 0x080fe20000400000 */
[C---:B------:R-:W-:Y:S01]  /*6e20*/  ISETP.GT.AND P4, PT, R0.reuse, 0x10, P2 ;  /* 0x000000100000780c */ /* 0x040fe20001784270 */
[----:B------:R-:W-:Y:S01]  /*6e30*/  @P5 STG.E.U16 desc[UR12][R2.64+0x10], R92 ;  /* 0x0000105c02005986 */ /* 0x000fe2000c10150c */
[----:B------:R-:W-:Y:S01]  /*6e40*/  ISETP.GT.AND P5, PT, R0, 0x10, P3 ;  /* 0x000000100000780c */ /* 0x000fe20001fa4270 */
[----:B------:R-:W-:Y:S01]  /*6e50*/  FMUL R102, R102, R8 ;  /* 0x0000000866667220 */ /* 0x000fe20000400000 */
[----:B------:R-:W-:Y:S01]  /*6e60*/  F2FP.BF16.F32.PACK_AB R96, RZ, R96 ;  /* 0x00000060ff60723e */ /* 0x000fe200000010ff */
[----:B------:R-:W-:Y:S01]  /*6e70*/  @P1 STG.E.U16 desc[UR12][R2.64+0x12], R93 ;  /* 0x0000125d02001986 */ /* 0x000fe2000c10150c */
[C---:B------:R-:W-:Y:S01]  /*6e80*/  ISETP.GT.AND P1, PT, R0.reuse, 0x9, P3 ;  /* 0x000000090000780c */ /* 0x040fe20001f24270 */
        /* <DEDUP_REMOVED lines=8> */
[----:B------:R-:W-:Y:S01]  /*6f10*/  FMUL R106, R106, R8 ;  /* 0x000000086a6a7220 */ /* 0x000fe20000400000 */
[----:B------:R-:W-:Y:S01]  /*6f20*/  F2FP.BF16.F32.PACK_AB R100, RZ, R100 ;  /* 0x00000064ff64723e */ /* 0x000fe200000010ff */
[-C--:B------:R-:W-:Y:S01]  /*6f30*/  FMUL R107, R107, R8.reuse ;  /* 0x000000086b6b7220 */ /* 0x080fe20000400000 */
[----:B------:R-:W-:Y:S01]  /*6f40*/  F2FP.BF16.F32.PACK_AB R101, RZ, R101 ;  /* 0x00000065ff65723e */ /* 0x000fe200000010ff */
        /* <DEDUP_REMOVED lines=21> */
[----:B------:R-:W-:Y:S01]  /*70a0*/  ISETP.GT.AND P4, PT, R0, 0x21, P2 ;  /* 0x000000210000780c */ /* 0x000fe20001784270 */
[-C--:B------:R-:W-:Y:S01]  /*70b0*/  FMUL R113, R113, R8.reuse ;  /* 0x0000000871717220 */ /* 0x080fe20000400000 */
[----:B------:R-:W-:Y:S01]  /*70c0*/  F2FP.BF16.F32.PACK_AB R107, RZ, R107 ;  /* 0x0000006bff6b723e */ /* 0x000fe200000010ff */
        /* <DEDUP_REMOVED lines=102> */
[-C--:B------:R-:W-:Y:S01]  /*7730*/  FMUL R144, R144, R8.reuse ;  /* 0x0000000890907220 */ /* 0x080fe20000400000 */
[----:B------:R-:W-:Y:S01]  /*7740*/  ISETP.GT.AND P6, PT, R0, 0x68, P3 ;  /* 0x000000680000780c */ /* 0x000fe20001fc4270 */
[----:B------:R-:W-:Y:S01]  /*7750*/  FMUL R145, R145, R8 ;  /* 0x0000000891917220 */ /* 0x000fe20000400000 */
[----:B------:R-:W-:Y:S01]  /*7760*/  F2FP.BF16.F32.PACK_AB R138, RZ, R138 ;  /* 0x0000008aff8a723e */ /* 0x000fe200000010ff */
[-C--:B------:R-:W-:Y:S01]  /*7770*/  FMUL R146, R146, R8.reuse ;  /* 0x0000000892927220 */ /* 0x080fe20000400000 */
[----:B------:R-:W-:Y:S01]  /*7780*/  F2FP.BF16.F32.PACK_AB R139, RZ, R139 ;  /* 0x0000008bff8b723e */ /* 0x000fe200000010ff */
[----:B------:R-:W-:Y:S01]  /*7790*/  @P1 STG.E.U16 desc[UR12][R4.64+0x80], R122 ;  /* 0x0000807a04001986 */ /* 0x000fe2000c10150c */
[C---:B------:R-:W-:Y:S01]  /*77a0*/  ISETP.GT.AND P1, PT, R0.reuse, 0x48, P3 ;  /* 0x000000480000780c */ /* 0x040fe20001f24270 */
[----:B------:R-:W-:Y:S01]  /*77b0*/  FMUL R147, R147, R8 ;  /* 0x0000000893937220 */ /* 0x000fe20000400000 */
[----:B------:R-:W-:Y:S01]  /*77c0*/  F2FP.BF16.F32.PACK_AB R140, RZ, R140 ;  /* 0x0000008cff8c723e */ /* 0x000fe200000010ff */
[----:B------:R-:W-:Y:S01]  /*77d0*/  @P4 STG.E.U16 desc[UR12][R4.64+0x82], R123 ;  /* 0x0000827b04004986 */ /* 0x000fe2000c10150c */
[----:B------:R-:W-:Y:S01]  /*77e0*/  ISETP.GT.AND P4, PT, R0, 0x49, P3 ;  /* 0x000000490000780c */ /* 0x000fe20001f84270 */
[----:B------:R-:W-:Y:S01]  /*77f0*/  FMUL R148, R148, R8 ;  /* 0x0000000894947220 */ /* 0x000fe20000400000 */
[----:B------:R-:W-:Y:S01]  /*7800*/  F2FP.BF16.F32.PACK_AB R141, RZ, R141 ;  /* 0x0000008dff8d723e */ /* 0x000fe200000010ff */
[----:B------:R-:W-:Y:S01]  /*7810*/  @P0 STG.E.U16 desc[UR12][R2.64+0x90], R124 ;  /* 0x0000907c02000986 */ /* 0x000fe2000c10150c */
[----:B------:R-:W-:Y:S01]  /*7820*/  ISETP.GT.AND P0, PT, R0, 0x50, P3 ;  /* 0x000000500000780c */ /* 0x000fe20001f04270 */
[----:B------:R-:W-:Y:S01]  /*7830*/  IMAD.SHL.U32 R15, R16, 0x2, RZ ;  /* 0x00000002100f7824 */ /* 0x000fe200078e00ff */
        /* <DEDUP_REMOVED lines=26> */
[----:B------:R-:W-:Y:S01]  /*79e0*/  SHF.L.U64.HI R13, R16, 0x1, R11 ;  /* 0x00000001100d7819 */ /* 0x000fe2000001020b */
[-C--:B------:R-:W-:Y:S01]  /*79f0*/  FMUL R28, R28, R8.reuse ;  /* 0x000000081c1c7220 */ /* 0x080fe20000400000 */
[----:B------:R-:W-:Y:S01]  /*7a00*/  F2FP.BF16.F32.PACK_AB R149, RZ, R149 ;  /* 0x00000095ff95723e */ /* 0x000fe200000010ff */
        /* <DEDUP_REMOVED lines=31> */
[----:B------:R-:W-:Y:S01]  /*7c00*/  ISETP.GT.AND P5, PT, R0, 0x69, P2 ;  /* 0x000000690000780c */ /* 0x000fe200017a4270 */
[-C--:B------:R-:W-:Y:S01]  /*7c10*/  FMUL R38, R38, R8.reuse ;  /* 0x0000000826267220 */ /* 0x080fe20000400000 */
[----:B------:R-:W-:Y:S01]  /*7c20*/  F2FP.BF16.F32.PACK_AB R31, RZ, R31 ;  /* 0x0000001fff1f723e */ /* 0x000fe200000010ff */
[----:B------:R-:W-:Y:S01]  /*7c30*/  @P1 STG.E.U16 desc[UR12][R4.64+0xc0], R138 ;  /* 0x0000c08a04001986 */ /* 0x000fe2000c10150c */
[C---:B------:R-:W-:Y:S01]  /*7c40*/  ISETP.GT.AND P1, PT, R10.reuse, 0x40, PT ;  /* 0x000000400a00780c */ /* 0x040fe20003f24270 */
[----:B------:R-:W-:Y:S01]  /*7c50*/  FMUL R39, R39, R8 ;  /* 0x0000000827277220 */ /* 0x000fe20000400000 */
[----:B------:R-:W-:Y:S01]  /*7c60*/  F2FP.BF16.F32.PACK_AB R32, RZ, R32 ;  /* 0x00000020ff20723e */ /* 0x000fe200000010ff */
[----:B------:R-:W-:Y:S01]  /*7c70*/  @P0 STG.E.U16 desc[UR12][R4.64+0xc2], R139 ;  /* 0x0000c28b04000986 */ /* 0x000fe2000c10150c */
[----:B------:R-:W-:Y:S01]  /*7c80*/  ISETP.GT.AND P0, PT, R10, 0x48, PT ;  /* 0x000000480a00780c */ /* 0x000fe20003f04270 */
        /* <DEDUP_REMOVED lines=17> */
[C---:B------:R-:W-:Y:S01]  /*7da0*/  ISETP.GT.AND P4, PT, R0.reuse, 0x78, P2 ;  /* 0x000000780000780c */ /* 0x040fe20001784270 */
[-C--:B------:R-:W-:Y:S01]  /*7db0*/  FMUL R45, R45, R8.reuse ;  /* 0x000000082d2d7220 */ /* 0x080fe20000400000 */
[C---:B------:R-:W-:Y:S01]  /*7dc0*/  ISETP.GT.AND P2, PT, R0.reuse, 0x79, P2 ;  /* 0x000000790000780c */ /* 0x040fe20001744270 */
        /* <DEDUP_REMOVED lines=15> */
[----:B------:R-:W-:Y:S01]  /*7ec0*/  IADD3 R10, P5, R15, R2, RZ ;  /* 0x000000020f0a7210 */ /* 0x000fe20007fbe0ff */
[----:B------:R-:W-:Y:S01]  /*7ed0*/  FMUL R51, R51, R8 ;  /* 0x0000000833337220 */ /* 0x000fe20000400000 */
[----:B------:R-:W-:Y:S01]  /*7ee0*/  F2FP.BF16.F32.PACK_AB R43, RZ, R43 ;  /* 0x0000002bff2b723e */ /* 0x000fe200000010ff */
[----:B------:R-:W-:Y:S01]  /*7ef0*/  @P6 STG.E.U16 desc[UR12][R4.64+0xe2], R147 ;  /* 0x0000e29304006986 */ /* 0x000fe2000c10150c */
[----:B------:R-:W-:Y:S01]  /*7f00*/  F2FP.BF16.F32.PACK_AB R44, RZ, R44 ;  /* 0x0000002cff2c723e */ /* 0x000fe200000010ff */
[----:B------:R-:W-:Y:S01]  /*7f10*/  IMAD.X R11, R13, 0x1, R3, P5 ;  /* 0x000000010d0b7824 */ /* 0x000fe200028e0603 */
[----:B------:R-:W-:Y:S01]  /*7f20*/  IADD3 R12, P5, P6, R9, R2, R15 ;  /* 0x00000002090c7210 */ /* 0x000fe20007ebe00f */
[----:B------:R-:W-:Y:S01]  /*7f30*/  @P4 STG.E.U16 desc[UR12][R2.64+0xf0], R148 ;  /* 0x0000f09402004986 */ /* 0x000fe2000c10150c */
[----:B------:R-:W-:Y:S01]  /*7f40*/  ISETP.GT.AND P4, PT, R0, 0x78, P3 ;  /* 0x000000780000780c */ /* 0x000fe20001f84270 */
[-C--:B------:R-:W-:Y:S01]  /*7f50*/  FMUL R52, R52, R8.reuse ;  /* 0x0000000834347220 */ /* 0x080fe20000400000 */
[C---:B------:R-:W-:Y:S01]  /*7f60*/  ISETP.GT.AND P3, PT, R0.reuse, 0x79, P3 ;  /* 0x000000790000780c */ /* 0x040fe20001f64270 */
[----:B------:R0:W-:Y:S01]  /*7f70*/  @P2 STG.E.U16 desc[UR12][R2.64+0xf2], R149 ;  /* 0x0000f29502002986 */ /* 0x0001e2000c10150c */
[----:B------:R-:W-:Y:S01]  /*7f80*/  IADD3.X R13, R7, R3, R13, P5, P6 ;  /* 0x00000003070d7210 */ /* 0x000fe20002fec40d */
[-C--:B------:R-:W-:Y:S01]  /*7f90*/  FMUL R53, R53, R8.reuse ;  /* 0x0000000835357220 */ /* 0x080fe20000400000 */
[----:B------:R-:W-:Y:S01]  /*7fa0*/  ISETP.GT.AND P5, PT, R0, 0x1, P1 ;  /* 0x000000010000780c */ /* 0x000fe20000fa4270 */
[-C--:B------:R-:W-:Y:S01]  /*7fb0*/  FMUL R54, R54, R8.reuse ;  /* 0x0000000836367220 */ /* 0x080fe20000400000 */
[----:B------:R-:W-:Y:S01]  /*7fc0*/  ISETP.GT.AND P2, PT, R0, RZ, P0 ;  /* 0x000000ff0000720c */ /* 0x000fe20000744270 */
[-C--:B------:R-:W-:Y:S01]  /*7fd0*/  FMUL R55, R55, R8.reuse ;  /* 0x0000000837377220 */ /* 0x080fe20000400000 */
[----:B------:R-:W-:Y:S01]  /*7fe0*/  F2FP.BF16.F32.PACK_AB R45, RZ, R45 ;  /* 0x0000002dff2d723e */ /* 0x000fe200000010ff */
[----:B------:R-:W-:Y:S01]  /*7ff0*/  FMUL R56, R56, R8 ;  /* 0x0000000838387220 */ /* 0x000fe20000400000 */
[----:B------:R-:W-:Y:S01]  /*8000*/  F2FP.BF16.F32.PACK_AB R46, RZ, R46 ;  /* 0x0000002eff2e723e */ /* 0x000fe200000010ff */
[----:B------:R-:W-:Y:S01]  /*8010*/  FMUL R57, R57, R8 ;  /* 0x0000000839397220 */ /* 0x000fe20000400000 */
[----:B------:R-:W-:Y:S01]  /*8020*/  F2FP.BF16.F32.PACK_AB R47, RZ, R47 ;  /* 0x0000002fff2f723e */ /* 0x000fe200000010ff */
[----:B0-----:R-:W-:Y:S01]  /*8030*/  @P4 IMAD.MOV.U32 R2, RZ, RZ, R4 ;  /* 0x000000ffff024224 */ /* 0x001fe200078e0004 */
[----:B------:R-:W-:Y:S01]  /*8040*/  F2FP.BF16.F32.PACK_AB R48, RZ, R48 ;  /* 0x00000030ff30723e */ /* 0x000fe200000010ff */
[----:B------:R-:W-:Y:S01]  /*8050*/  @P4 IMAD.MOV.U32 R3, RZ, RZ, R5 ;  /* 0x000000ffff034224 */ /* 0x000fe200078e0005 */
[----:B------:R-:W-:Y:S01]  /*8060*/  F2FP.BF16.F32.PACK_AB R49, RZ, R49 ;  /* 0x00000031ff31723e */ /* 0x000fe200000010ff */
[----:B------:R-:W-:Y:S01]  /*8070*/  FMUL R58, R58, R8 ;  /* 0x000000083a3a7220 */ /* 0x000fe20000400000 */
[----:B------:R-:W-:Y:S01]  /*8080*/  F2FP.BF16.F32.PACK_AB R50, RZ, R50 ;  /* 0x00000032ff32723e */ /* 0x000fe200000010ff */
[-C--:B------:R-:W-:Y:S01]  /*8090*/  FMUL R59, R59, R8.reuse ;  /* 0x000000083b3b7220 */ /* 0x080fe20000400000 */
[----:B------:R0:W-:Y:S01]  /*80a0*/  @P4 STG.E.U16 desc[UR12][R2.64+0xf0], R150 ;  /* 0x0000f09602004986 */ /* 0x0001e2000c10150c */
[----:B------:R-:W-:Y:S01]  /*80b0*/  ISETP.GT.AND P4, PT, R0, RZ, P1 ;  /* 0x000000ff0000720c */ /* 0x000fe20000f84270 */
[-C--:B------:R-:W-:Y:S01]  /*80c0*/  FMUL R60, R60, R8.reuse ;  /* 0x000000083c3c7220 */ /* 0x080fe20000400000 */
[----:B------:R-:W-:Y:S01]  /*80d0*/  F2FP.BF16.F32.PACK_AB R51, RZ, R51 ;  /* 0x00000033ff33723e */ /* 0x000fe200000010ff */
[----:B------:R-:W-:Y:S01]  /*80e0*/  @P3 STG.E.U16 desc[UR12][R4.64+0xf2], R151 ;  /* 0x0000f29704003986 */ /* 0x000fe2000c10150c */
[----:B------:R-:W-:Y:S01]  /*80f0*/  IADD3 R6, P3, R10, R9, RZ ;  /* 0x000000090a067210 */ /* 0x000fe20007f7e0ff */
[----:B------:R-:W-:Y:S01]  /*8100*/  FMUL R61, R61, R8 ;  /* 0x000000083d3d7220 */ /* 0x000fe20000400000 */
[----:B------:R-:W-:Y:S01]  /*8110*/  F2FP.BF16.F32.PACK_AB R52, RZ, R52 ;  /* 0x00000034ff34723e */ /* 0x000fe200000010ff */
[----:B------:R-:W-:Y:S01]  /*8120*/  @P5 STG.E.U16 desc[UR12][R10.64+0x2], R25 ;  /* 0x000002190a005986 */ /* 0x000fe2000c10150c */
[C---:B------:R-:W-:Y:S01]  /*8130*/  ISETP.GT.AND P5, PT, R0.reuse, 0x9, P1 ;  /* 0x000000090000780c */ /* 0x040fe20000fa4270 */
[----:B------:R-:W-:Y:S01]  /*8140*/  IMAD.X R7, R11, 0x1, R7, P3 ;  /* 0x000000010b077824 */ /* 0x000fe200018e0607 */
        /* <DEDUP_REMOVED lines=13> */
[----:B0-----:R-:W-:Y:S01]  /*8220*/  @P3 IMAD.MOV.U32 R2, RZ, RZ, R6 ;  /* 0x000000ffff023224 */ /* 0x001fe200078e0006 */
[----:B------:R-:W-:Y:S01]  /*8230*/  F2FP.BF16.F32.PACK_AB R57, RZ, R57 ;  /* 0x00000039ff39723e */ /* 0x000fe200000010ff */
[----:B------:R-:W-:Y:S01]  /*8240*/  @P3 IMAD.MOV.U32 R3, RZ, RZ, R7 ;  /* 0x000000ffff033224 */ /* 0x000fe200078e0007 */
[----:B------:R-:W-:Y:S01]  /*8250*/  F2FP.BF16.F32.PACK_AB R58, RZ, R58 ;  /* 0x0000003aff3a723e */ /* 0x000fe200000010ff */
[-C--:B------:R-:W-:Y:S01]  /*8260*/  FMUL R66, R66, R8.reuse ;  /* 0x0000000842427220 */ /* 0x080fe20000400000 */
[----:B------:R-:W-:Y:S01]  /*8270*/  F2FP.BF16.F32.PACK_AB R59, RZ, R59 ;  /* 0x0000003bff3b723e */ /* 0x000fe200000010ff */
[-C--:B------:R-:W-:Y:S01]  /*8280*/  FMUL R67, R67, R8.reuse ;  /* 0x0000000843437220 */ /* 0x080fe20000400000 */
[----:B------:R0:W-:Y:S01]  /*8290*/  @P3 STG.E.U16 desc[UR12][R2.64+0x2], R27 ;  /* 0x0000021b02003986 */ /* 0x0001e2000c10150c */
        /* <DEDUP_REMOVED lines=21> */
[----:B------:R-:W-:Y:S01]  /*83f0*/  FMUL R73, R73, R8 ;  /* 0x0000000849497220 */ /* 0x000fe20000400000 */
[----:B------:R-:W-:Y:S01]  /*8400*/  F2FP.BF16.F32.PACK_AB R65, RZ, R65 ;  /* 0x00000041ff41723e */ /* 0x000fe200000010ff */
[----:B------:R-:W-:Y:S01]  /*8410*/  @P5 STG.E.U16 desc[UR12][R10.64+0x22], R33 ;  /* 0x000022210a005986 */ /* 0x000fe2000c10150c */
[----:B------:R-:W-:Y:S01]  /*8420*/  ISETP.GT.AND P5, PT, R0, 0x19, P1 ;  /* 0x000000190000780c */ /* 0x000fe20000fa4270 */
[--C-:B0-----:R-:W-:Y:S01]  /*8430*/  @P2 IMAD.MOV.U32 R2, RZ, RZ, R12.reuse ;  /* 0x000000ffff022224 */ /* 0x101fe200078e000c */
[----:B------:R-:W-:Y:S01]  /*8440*/  F2FP.BF16.F32.PACK_AB R66, RZ, R66 ;  /* 0x00000042ff42723e */ /* 0x000fe200000010ff */
[--C-:B------:R-:W-:Y:S01]  /*8450*/  @P2 IMAD.MOV.U32 R3, RZ, RZ, R13.reuse ;  /* 0x000000ffff032224 */ /* 0x100fe200078e000d */
[----:B------:R-:W-:Y:S01]  /*8460*/  F2FP.BF16.F32.PACK_AB R67, RZ, R67 ;  /* 0x00000043ff43723e */ /* 0x000fe200000010ff */
[----:B------:R-:W-:Y:S01]  /*8470*/  FMUL R74, R74, R8 ;  /* 0x000000084a4a7220 */ /* 0x000fe20000400000 */
[----:B------:R-:W-:Y:S01]  /*8480*/  F2FP.BF16.F32.PACK_AB R68, RZ, R68 ;  /* 0x00000044ff44723e */ /* 0x000fe200000010ff */
[-C--:B------:R-:W-:Y:S01]  /*8490*/  FMUL R75, R75, R8.reuse ;  /* 0x000000084b4b7220 */ /* 0x080fe20000400000 */
[----:B------:R0:W-:Y:S01]  /*84a0*/  @P2 STG.E.U16 desc[UR12][R2.64+0x20], R34 ;  /* 0x0000202202002986 */ /* 0x0001e2000c10150c */
        /* <DEDUP_REMOVED lines=9> */
[----:B------:R-:W-:Y:S01]  /*8540*/  FMUL R80, R80, R8 ;  /* 0x0000000850507220 */ /* 0x000fe20000400000 */
[----:B------:R-:W-:Y:S01]  /*8550*/  F2FP.BF16.F32.PACK_AB R73, RZ, R73 ;  /* 0x00000049ff49723e */ /* 0x000fe200000010ff */
[--C-:B0-----:R-:W-:Y:S01]  /*8560*/  @P3 IMAD.MOV.U32 R2, RZ, RZ, R12.reuse ;  /* 0x000000ffff023224 */ /* 0x101fe200078e000c */
[----:B------:R-:W-:Y:S01]  /*8570*/  F2FP.BF16.F32.PACK_AB R74, RZ, R74 ;  /* 0x0000004aff4a723e */ /* 0x000fe200000010ff */
[--C-:B------:R-:W-:Y:S01]  /*8580*/  @P3 IMAD.MOV.U32 R3, RZ, RZ, R13.reuse ;  /* 0x000000ffff033224 */ /* 0x100fe200078e000d */
[----:B------:R-:W-:Y:S01]  /*8590*/  ISETP.GT.AND P6, PT, R0, 0x68, P0 ;  /* 0x000000680000780c */ /* 0x000fe200007c4270 */
[-C--:B------:R-:W-:Y:S01]  /*85a0*/  FMUL R81, R81, R8.reuse ;  /* 0x0000000851517220 */ /* 0x080fe20000400000 */
[----:B------:R-:W-:Y:S01]  /*85b0*/  F2FP.BF16.F32.PACK_AB R75, RZ, R75 ;  /* 0x0000004bff4b723e */ /* 0x000fe200000010ff */
[-C--:B------:R-:W-:Y:S01]  /*85c0*/  FMUL R82, R82, R8.reuse ;  /* 0x0000000852527220 */ /* 0x080fe20000400000 */
[----:B------:R0:W-:Y:S01]  /*85d0*/  @P3 STG.E.U16 desc[UR12][R2.64+0x22], R35 ;  /* 0x0000222302003986 */ /* 0x0001e2000c10150c */
        /* <DEDUP_REMOVED lines=17> */
[----:B------:R-:W-:Y:S01]  /*86f0*/  FMUL R8, R87, R8 ;  /* 0x0000000857087220 */ /* 0x000fe20000400000 */
[----:B------:R0:W-:Y:S01]  /*8700*/  @P2 STG.E.U16 desc[UR12][R2.64+0x30], R38 ;  /* 0x0000302602002986 */ /* 0x0001e2000c10150c */
[----:B------:R-:W-:-:S02]  /*8710*/  ISETP.GT.AND P2, PT, R0, 0x20, P0 ;  /* 0x000000200000780c */ /* 0x000fc40000744270 */
[----:B------:R-:W-:Y:S02]  /*8720*/  F2FP.BF16.F32.PACK_AB R82, RZ, R82 ;  /* 0x00000052ff52723e */ /* 0x000fe400000010ff */
[----:B------:R-:W-:Y:S02]  /*8730*/  F2FP.BF16.F32.PACK_AB R83, RZ, R83 ;  /* 0x00000053ff53723e */ /* 0x000fe400000010ff */
[----:B------:R-:W-:Y:S02]  /*8740*/  F2FP.BF16.F32.PACK_AB R84, RZ, R84 ;  /* 0x00000054ff54723e */ /* 0x000fe400000010ff */
[----:B------:R-:W-:Y:S02]  /*8750*/  F2FP.BF16.F32.PACK_AB R85, RZ, R85 ;  /* 0x00000055ff55723e */ /* 0x000fe400000010ff */
[----:B------:R-:W-:Y:S01]  /*8760*/  F2FP.BF16.F32.PACK_AB R86, RZ, R86 ;  /* 0x00000056ff56723e */ /* 0x000fe200000010ff */
[----:B0-----:R-:W-:Y:S02]  /*8770*/  @P3 IMAD.MOV.U32 R2, RZ, RZ, R12 ;  /* 0x000000ffff023224 */ /* 0x001fe400078e000c */
[----:B------:R-:W-:-:S05]  /*8780*/  @P3 IMAD.MOV.U32 R3, RZ, RZ, R13 ;  /* 0x000000ffff033224 */ /* 0x000fca00078e000d */
[----:B------:R0:W-:Y:S01]  /*8790*/  @P3 STG.E.U16 desc[UR12][R2.64+0x32], R39 ;  /* 0x0000322702003986 */ /* 0x0001e2000c10150c */
[----:B------:R-:W-:-:S03]  /*87a0*/  ISETP.GT.AND P3, PT, R0, 0x21, P0 ;  /* 0x000000210000780c */ /* 0x000fc60000764270 */
[----:B------:R-:W-:Y:S01]  /*87b0*/  @P4 STG.E.U16 desc[UR12][R10.64+0x40], R40 ;  /* 0x000040280a004986 */ /* 0x000fe2000c10150c */
[----:B------:R-:W-:-:S03]  /*87c0*/  ISETP.GT.AND P4, PT, R0, 0x28, P1 ;  /* 0x000000280000780c */ /* 0x000fc60000f84270 */
[----:B------:R-:W-:Y:S01]  /*87d0*/  @P5 STG.E.U16 desc[UR12][R10.64+0x42], R41 ;  /* 0x000042290a005986 */ /* 0x000fe2000c10150c */
[----:B------:R-:W-:Y:S01]  /*87e0*/  ISETP.GT.AND P5, PT, R0, 0x29, P1 ;  /* 0x000000290000780c */ /* 0x000fe20000fa4270 */
[----:B0-----:R-:W-:Y:S02]  /*87f0*/  @P2 IMAD.MOV.U32 R2, RZ, RZ, R12 ;  /* 0x000000ffff022224 */ /* 0x001fe400078e000c */
[----:B------:R-:W-:-:S05]  /*8800*/  @P2 IMAD.MOV.U32 R3, RZ, RZ, R13 ;  /* 0x000000ffff032224 */ /* 0x000fca00078e000d */
[----:B------:R0:W-:Y:S01]  /*8810*/  @P2 STG.E.U16 desc[UR12][R2.64+0x40], R42 ;  /* 0x0000402a02002986 */ /* 0x0001e2000c10150c */
[----:B------:R-:W-:Y:S01]  /*8820*/  ISETP.GT.AND P2, PT, R0, 0x28, P0 ;  /* 0x000000280000780c */ /* 0x000fe20000744270 */
        /* <DEDUP_REMOVED lines=111> */
[C---:B------:R-:W-:Y:S02]  /*8f20*/  ISETP.GT.AND P3, PT, R0.reuse, 0x78, P1 ;  /* 0x000000780000780c */ /* 0x040fe40000f64270 */
[C---:B------:R-:W-:Y:S01]  /*8f30*/  ISETP.GT.AND P1, PT, R0.reuse, 0x79, P1 ;  /* 0x000000790000780c */ /* 0x040fe20000f24270 */
[----:B------:R-:W-:Y:S01]  /*8f40*/  @P4 STG.E.U16 desc[UR12][R10.64+0xe0], R80 ;  /* 0x0000e0500a004986 */ /* 0x000fe2000c10150c */
[C---:B------:R-:W-:Y:S02]  /*8f50*/  ISETP.GT.AND P4, PT, R0.reuse, 0x71, P0 ;  /* 0x000000710000780c */ /* 0x040fe40000784270 */
[----:B------:R-:W-:Y:S01]  /*8f60*/  ISETP.GT.AND P0, PT, R0, 0x79, P0 ;  /* 0x000000790000780c */ /* 0x000fe20000704270 */
[----:B------:R-:W-:Y:S01]  /*8f70*/  @P2 STG.E.U16 desc[UR12][R10.64+0xe2], R81 ;  /* 0x0000e2510a002986 */ /* 0x000fe2000c10150c */
[----:B0-----:R-:W-:Y:S02]  /*8f80*/  @P5 IMAD.MOV.U32 R2, RZ, RZ, R12 ;  /* 0x000000ffff025224 */ /* 0x001fe400078e000c */
[----:B------:R-:W-:-:S05]  /*8f90*/  @P5 IMAD.MOV.U32 R3, RZ, RZ, R13 ;  /* 0x000000ffff035224 */ /* 0x000fca00078e000d */
[----:B------:R0:W-:Y:S02]  /*8fa0*/  @P5 STG.E.U16 desc[UR12][R2.64+0xe0], R82 ;  /* 0x0000e05202005986 */ /* 0x0001e4000c10150c */
[----:B0-----:R-:W-:Y:S02]  /*8fb0*/  @P4 IMAD.MOV.U32 R2, RZ, RZ, R12 ;  /* 0x000000ffff024224 */ /* 0x001fe400078e000c */
[----:B------:R-:W-:-:S05]  /*8fc0*/  @P4 IMAD.MOV.U32 R3, RZ, RZ, R13 ;  /* 0x000000ffff034224 */ /* 0x000fca00078e000d */
[----:B------:R0:W-:Y:S04]  /*8fd0*/  @P4 STG.E.U16 desc[UR12][R2.64+0xe2], R83 ;  /* 0x0000e25302004986 */ /* 0x0001e8000c10150c */
[----:B------:R1:W-:Y:S04]  /*8fe0*/  @P3 STG.E.U16 desc[UR12][R10.64+0xf0], R84 ;  /* 0x0000f0540a003986 */ /* 0x0003e8000c10150c */
[----:B------:R1:W-:Y:S01]  /*8ff0*/  @P1 STG.E.U16 desc[UR12][R10.64+0xf2], R85 ;  /* 0x0000f2550a001986 */ /* 0x0003e2000c10150c */
[----:B0-----:R-:W-:Y:S02]  /*9000*/  @P6 IMAD.MOV.U32 R2, RZ, RZ, R12 ;  /* 0x000000ffff026224 */ /* 0x001fe400078e000c */
[----:B------:R-:W-:-:S05]  /*9010*/  @P6 IMAD.MOV.U32 R3, RZ, RZ, R13 ;  /* 0x000000ffff036224 */ /* 0x000fca00078e000d */
[----:B------:R1:W-:Y:S01]  /*9020*/  @P6 STG.E.U16 desc[UR12][R2.64+0xf0], R86 ;  /* 0x0000f05602006986 */ /* 0x0003e2000c10150c */
[----:B------:R-:W-:Y:S05]  /*9030*/  @!P0 EXIT ;  /* 0x000000000000894d */ /* 0x000fea0003800000 */
[----:B------:R-:W-:-:S05]  /*9040*/  F2FP.BF16.F32.PACK_AB R8, RZ, R8 ;  /* 0x00000008ff08723e */ /* 0x000fca00000010ff */
[----:B------:R-:W-:Y:S01]  /*9050*/  STG.E.U16 desc[UR12][R12.64+0xf2], R8 ;  /* 0x0000f2080c007986 */ /* 0x000fe2000c10150c */
[----:B------:R-:W-:Y:S05]  /*9060*/  EXIT ;  /* 0x000000000000794d */ /* 0x000fea0003800000 */
.L_x_9:
[----:B------:R-:W-:-:S13]  /*9070*/  ISETP.NE.AND P0, PT, R4, RZ, PT ;  /* 0x000000ff0400720c */ /* 0x000fda0003f05270 */
[----:B------:R-:W-:Y:S05]  /*9080*/  @P0 EXIT ;  /* 0x000000000000094d */ /* 0x000fea0003800000 */
[----:B------:R-:W-:Y:S01]  /*9090*/  ELECT P0, URZ, PT ;  /* 0x00000000003f782f */ /* 0x000fe20003800000 */
[----:B------:R-:W-:-:S12]  /*90a0*/  BSSY B0, `(.L_x_272) ;  /* 0x0000078000007945 */ /* 0x000fd80003800000 */
[----:B------:R-:W-:Y:S05]  /*90b0*/  @!P0 BRA `(.L_x_273) ;  /* 0x0000000400d88947 */ /* 0x000fea0003800000 */
[----:B------:R-:W-:Y:S02]  /*90c0*/  ISETP.GE.AND P0, PT, R2, 0x1, PT ;  /* 0x000000010200780c */ /* 0x000fe40003f06270 */
[----:B------:R-:W-:-:S04]  /*90d0*/  SHF.R.S32.HI R5, RZ, 0x1f, R6 ;  /* 0x0000001fff057819 */ /* 0x000fc80000011406 */
[----:B------:R-:W-:-:S07]  /*90e0*/  LEA.HI R4, R5, R6, RZ, 0x7 ;  /* 0x0000000605047211 */ /* 0x000fce00078f38ff */
[----:B------:R-:W-:Y:S05]  /*90f0*/  @!P0 BRA `(.L_x_273) ;  /* 0x0000000400c88947 */ /* 0x000fea0003800000 */
[----:B------:R-:W2:Y:S01]  /*9100*/  S2R R5, SR_CTAID.X ;  /* 0x0000000000057919 */ /* 0x000ea20000002500 */
[----:B------:R-:W-:Y:S01]  /*9110*/  LOP3.LUT R7, R4, 0xffffff80, RZ, 0xc0, !PT ;  /* 0xffffff8004077812 */ /* 0x000fe200078ec0ff */
[----:B------:R-:W-:Y:S01]  /*9120*/  ULDC UR4, c[0x0][0x384] ;  /* 0x0000e10000047ab9 */ /* 0x000fe20000000800 */
[----:B------:R-:W-:Y:S01]  /*9130*/  LOP3.LUT P0, RZ, R6, 0x1f, RZ, 0xc0, !PT ;  /* 0x0000001f06ff7812 */ /* 0x000fe2000780c0ff */
[----:B-1---5:R-:W1:Y:S01]  /*9140*/  S2R R9, SR_CTAID.Y ;  /* 0x0000000000097919 */ /* 0x022e620000002600 */
[----:B------:R-:W-:Y:S01]  /*9150*/  IMAD R4, R10, R11, RZ ;  /* 0x0000000b0a047224 */ /* 0x000fe200078e02ff */
[----:B------:R-:W-:Y:S01]  /*9160*/  ULDC UR5, c[0x0][0x388] ;  /* 0x0000e20000057ab9 */ /* 0x000fe20000000800 */
[----:B------:R-:W-:Y:S01]  /*9170*/  IMAD.IADD R7, R6, 0x1, -R7 ;  /* 0x0000000106077824 */ /* 0x000fe200078e0a07 */
[----:B------:R-:W-:Y:S01]  /*9180*/  LOP3.LUT R22, R0, 0x2, RZ, 0xfc, !PT ;  /* 0x0000000200167812 */ /* 0x000fe200078efcff */
[----:B------:R-:W-:Y:S02]  /*9190*/  IMAD.MOV.U32 R6, RZ, RZ, RZ ;  /* 0x000000ffff067224 */ /* 0x000fe400078e00ff */
[----:B------:R-:W-:Y:S01]  /*91a0*/  IMAD.MOV.U32 R10, RZ, RZ, RZ ;  /* 0x000000ffff0a7224 */ /* 0x000fe200078e00ff */
[----:B------:R-:W-:Y:S01]  /*91b0*/  ISETP.NE.AND P1, PT, R7, RZ, PT ;  /* 0x000000ff0700720c */ /* 0x000fe20003f25270 */
[----:B------:R-:W-:Y:S01]  /*91c0*/  IMAD R4, R3, R4, 0x1 ;  /* 0x0000000103047424 */ /* 0x000fe200078e0204 */
[----:B------:R-:W-:Y:S01]  /*91d0*/  ISETP.NE.OR P0, PT, R7, RZ, !P0 ;  /* 0x000000ff0700720c */ /* 0x000fe20004705670 */
[----:B------:R-:W-:-:S02]  /*91e0*/  IMAD.MOV.U32 R7, RZ, RZ, 0x1 ;  /* 0x00000001ff077424 */ /* 0x000fc400078e00ff */
[----:B--2---:R-:W-:-:S04]  /*91f0*/  IMAD.SHL.U32 R18, R5, 0x80, RZ ;  /* 0x0000008005127824 */ /* 0x004fc800078e00ff */
[----:B------:R-:W-:-:S04]  /*9200*/  IMAD.HI.U32 R5, R18, UR4, RZ ;  /* 0x0000000412057c27 */ /* 0x000fc8000f8e00ff */
[----:B-1----:R-:W-:Y:S01]  /*9210*/  IMAD.SHL.U32 R19, R9, 0x80, RZ ;  /* 0x0000008009137824 */ /* 0x002fe200078e00ff */
[----:B0-----:R-:W-:Y:S02]  /*9220*/  CS2R R8, SRZ ;  /* 0x0000000000087805 */ /* 0x001fe4000001ff00 */
[----:B------:R-:W-:Y:S01]  /*9230*/  SHF.R.U32.HI R5, RZ, UR5, R5 ;  /* 0x00000005ff057c19 */ /* 0x000fe20008011605 */
[----:B------:R-:W-:-:S07]  /*9240*/  VIADD R20, R19, 0x40 ;  /* 0x0000004013147836 */ /* 0x000fce0000000000 */
.L_x_277:
[----:B------:R-:W0:Y:S01]  /*9250*/  S2R R12, SR_CgaCtaId ;  /* 0x00000000000c7919 */ /* 0x000e220000008800 */
[----:B------:R-:W-:-:S04]  /*9260*/  MOV R11, 0x400 ;  /* 0x00000400000b7802 */ /* 0x000fc80000000f00 */
[----:B0-----:R-:W-:Y:S02]  /*9270*/  LEA R21, R12, R11, 0x18 ;  /* 0x0000000b0c157211 */ /* 0x001fe400078ec0ff */
[----:B------:R-:W-:-:S03]  /*9280*/  SHF.L.U32 R11, R7, 0x1f, RZ ;  /* 0x0000001f070b7819 */ /* 0x000fc600000006ff */
[----:B------:R-:W-:-:S07]  /*9290*/  IMAD R12, R6, 0x8, R21 ;  /* 0x00000008060c7824 */ /* 0x000fce00078e0215 */
.L_x_274:
[----:B0-----:R0:W1:Y:S02]  /*92a0*/  SYNCS.PHASECHK.TRANS64.TRYWAIT P2, [R12+URZ+0x38038], R11 ;  /* 0x0380380b0c0075a7 */ /* 0x001064000804017f */
[----:B-1----:R-:W-:Y:S05]  /*92b0*/  @!P2 NANOSLEEP.SYNCS 0x989680 ;  /* 0x009896800000a95d */ /* 0x002fea0003900000 */
[----:B------:R-:W1:Y:S02]  /*92c0*/  @!P2 SYNCS.PHASECHK.TRANS64 P2, [R12+URZ+0x38038], R11 ;  /* 0x0380380b0c00a5a7 */ /* 0x000e64000804007f */
[----:B-1----:R-:W-:Y:S05]  /*92d0*/  @!P2 BRA `(.L_x_274) ;  /* 0xfffffffc00f0a947 */ /* 0x002fea000383ffff */
[----:B0-----:R-:W0:Y:S02]  /*92e0*/  @!P1 LDC R11, c[0x0][0x500] ;  /* 0x00014000ff0b9b82 */ /* 0x001e240000000800 */
[----:B0-----:R0:W-:Y:S02]  /*92f0*/  @!P1 SYNCS.ARRIVE.TRANS64 RZ, [R12+URZ+0x38000], R11 ;  /* 0x0380000b0cff99a7 */ /* 0x0011e4000800003f */
[----:B0-----:R-:W-:-:S04]  /*9300*/  PRMT R11, R22, 0x9910, RZ ;  /* 0x00009910160b7816 */ /* 0x001fc800000000ff */
[----:B------:R-:W-:-:S13]  /*9310*/  ISETP.NE.AND P2, PT, R11, 0x2, PT ;  /* 0x000000020b00780c */ /* 0x000fda0003f45270 */
[----:B------:R-:W-:Y:S05]  /*9320*/  @P2 BRA `(.L_x_275) ;  /* 0x0000000000042947 */ /* 0x000fea0003800000 */
[----:B------:R-:W-:Y:S01]  /*9330*/  BPT.TRAP 0x1 ;  /* 0x000000040000795c */ /* 0x000fe20000300000 */
.L_x_275:
[----:B------:R-:W-:Y:S05]  /*9340*/  @P0 BRA `(.L_x_276) ;  /* 0x0000000000040947 */ /* 0x000fea0003800000 */
[----:B------:R-:W-:Y:S01]  /*9350*/  BPT.TRAP 0x1 ;  /* 0x000000040000795c */ /* 0x000fe20000300000 */
.L_x_276:
[----:B------:R-:W0:Y:S01]  /*9360*/  LDC R13, c[0x0][0x380] ;  /* 0x0000e000ff0d7b82 */ /* 0x000e220000000800 */
[----:B------:R-:W-:Y:S01]  /*9370*/  R2UR UR4, R5 ;  /* 0x00000000050472ca */ /* 0x000fe200000e0000 */
[----:B------:R-:W-:Y:S01]  /*9380*/  ULDC UR28, c[0x0][0x38c] ;  /* 0x0000e300001c7ab9 */ /* 0x000fe20000000800 */
[----:B------:R-:W-:Y:S01]  /*9390*/  R2UR UR10, R18 ;  /* 0x00000000120a72ca */ /* 0x000fe200000e0000 */
[----:B------:R-:W-:Y:S01]  /*93a0*/  UISETP.NE.AND UP0, UPT, UR28, 0x1, UPT ;  /* 0x000000011c00788c */ /* 0x000fe2000bf05270 */
[----:B------:R-:W-:Y:S01]  /*93b0*/  R2UR UR25, R12 ;  /* 0x000000000c1972ca */ /* 0x000fe200000e0000 */
[----:B------:R-:W-:Y:S01]  /*93c0*/  ULDC.64 UR14, c[0x0][0x198] ;  /* 0x00006600000e7ab9 */ /* 0x000fe20000000a00 */
[C---:B------:R-:W-:Y:S01]  /*93d0*/  R2UR UR26, R10.reuse ;  /* 0x000000000a1a72ca */ /* 0x040fe200000e0000 */
[----:B------:R-:W1:Y:S01]  /*93e0*/  LDC.64 R14, c[0x0][0x3b8] ;  /* 0x0000ee00ff0e7b82 */ /* 0x000e620000000a00 */
[----:B------:R-:W-:Y:S01]  /*93f0*/  VIADD R10, R10, 0x1 ;  /* 0x000000010a0a7836 */ /* 0x000fe20000000000 */
[----:B------:R-:W-:Y:S01]  /*9400*/  R2UR UR7, R21 ;  /* 0x00000000150772ca */ /* 0x000fe200000e0000 */
[----:B------:R-:W-:Y:S01]  /*9410*/  VIADD R4, R4, 0xffffffff ;  /* 0xffffffff04047836 */ /* 0x000fe20000000000 */
[----:B------:R-:W-:Y:S01]  /*9420*/  R2UR UR24, R6 ;  /* 0x00000000061872ca */ /* 0x000fe200000e0000 */
[----:B------:R-:W-:Y:S01]  /*9430*/  ULDC.64 UR16, c[0x0][0x3b0] ;  /* 0x0000ec0000107ab9 */ /* 0x000fe20000000a00 */
[----:B------:R-:W-:Y:S01]  /*9440*/  R2UR UR20, R9 ;  /* 0x00000000091472ca */ /* 0x000fe200000e0000 */
[----:B------:R-:W-:Y:S01]  /*9450*/  @UP0 ULDC.64 UR12, c[0x0][0x390] ;  /* 0x0000e400000c0ab9 */ /* 0x000fe20000000a00 */
[----:B------:R-:W1:Y:S01]  /*9460*/  LDC.64 R16, c[0x0][0x3d8] ;  /* 0x0000f600ff107b82 */ /* 0x000e620000000a00 */
[----:B------:R-:W-:Y:S01]  /*9470*/  R2UR UR21, R8 ;  /* 0x00000000081572ca */ /* 0x000fe200000e0000 */
[----:B------:R-:W-:Y:S01]  /*9480*/  ULDC.64 UR22, c[0x0][0x3d0] ;  /* 0x0000f40000167ab9 */ /* 0x000fe20000000a00 */
[----:B------:R-:W-:Y:S01]  /*9490*/  R2UR UR18, R19 ;  /* 0x00000000131272ca */ /* 0x000fe200000e0000 */
[----:B------:R-:W-:Y:S01]  /*94a0*/  USHF.L.U32 UR26, UR26, 0x6, URZ ;  /* 0x000000061a1a7899 */ /* 0x000fe2000800063f */
[----:B------:R-:W-:Y:S01]  /*94b0*/  ISETP.GT.AND P5, PT, R4, 0x1, PT ;  /* 0x000000010400780c */ /* 0x000fe20003fa4270 */
[----:B------:R-:W-:Y:S01]  /*94c0*/  UIADD3 UR25, UR25, 0x38000, URZ ;  /* 0x0003800019197890 */ /* 0x000fe2000fffe03f */
[----:B------:R-:W-:Y:S01]  /*94d0*/  VIADD R6, R6, 0x1 ;  /* 0x0000000106067836 */ /* 0x000fe20000000000 */
[----:B0-----:R-:W-:Y:S01]  /*94e0*/  ISETP.NE.AND P2, PT, R13, 0x1, PT ;  /* 0x000000010d00780c */ /* 0x001fe20003f45270 */
[----:B------:R-:W-:Y:S01]  /*94f0*/  ULEA UR24, UR24, UR7, 0xe ;  /* 0x0000000718187291 */ /* 0x000fe2000f8e703f */
[----:B------:R-:W-:-:S02]  /*9500*/  UMOV UR5, 0x10000000 ;  /* 0x1000000000057882 */ /* 0x000fc40000000000 */
[C---:B------:R-:W-:Y:S01]  /*9510*/  ISETP.NE.AND P4, PT, R6.reuse, 0x7, PT ;  /* 0x000000070600780c */ /* 0x040fe20003f85270 */
[----:B------:R-:W-:Y:S01]  /*9520*/  UMOV UR19, UR26 ;  /* 0x0000001a00137c82 */ /* 0x000fe20008000000 */
[----:B------:R-:W-:Y:S02]  /*9530*/  UMOV UR11, UR26 ;  /* 0x0000001a000b7c82 */ /* 0x000fe40008000000 */
[----:B------:R-:W-:-:S05]  /*9540*/  SEL R6, R6, RZ, P4 ;  /* 0x000000ff06067207 */ /* 0x000fca0002000000 */
[----:B------:R-:W-:Y:S01]  /*9550*/  @P2 IMAD.U32 R11, RZ, RZ, UR4 ;  /* 0x00000004ff0b2e24 */ /* 0x000fe2000f8e00ff */
[----:B------:R-:W-:Y:S01]  /*9560*/  UMOV UR4, 0x0 ;  /* 0x0000000000047882 */ /* 0x000fe20000000000 */
[----:B-1----:R-:W-:-:S03]  /*9570*/  IMAD R12, R8, R15, R17 ;  /* 0x0000000f080c7224 */ /* 0x002fc600078e0211 */
[----:B------:R-:W-:Y:S01]  /*9580*/  @P2 R2UR UR10, R11 ;  /* 0x000000000b0a22ca */ /* 0x000fe200000e0000 */
[----:B------:R-:W-:Y:S01]  /*9590*/  IMAD R11, R9, R14, R16 ;  /* 0x0000000e090b7224 */ /* 0x000fe200078e0210 */
[C---:B------:R-:W-:Y:S02]  /*95a0*/  ISETP.NE.AND P2, PT, R10.reuse, R3, PT ;  /* 0x000000030a00720c */ /* 0x040fe40003f45270 */
[----:B------:R-:W-:Y:S02]  /*95b0*/  SEL R14, RZ, 0x1, P4 ;  /* 0x00000001ff0e7807 */ /* 0x000fe40002000000 */
[----:B------:R-:W-:Y:S02]  /*95c0*/  PRMT R11, R11, 0x40, R12 ;  /* 0x000000400b0b7816 */ /* 0x000fe4000000000c */
[----:B------:R-:W0:Y:S01]  /*95d0*/  LDC R12, c[0x0][0x3c8] ;  /* 0x0000f200ff0c7b82 */ /* 0x000e220000000800 */
[----:B------:R-:W-:Y:S02]  /*95e0*/  LOP3.LUT R7, R7, R14, RZ, 0x3c, !PT ;  /* 0x0000000e07077212 */ /* 0x000fe400078e3cff */
[----:B------:R-:W-:-:S02]  /*95f0*/  SEL R10, R10, RZ, P2 ;  /* 0x000000ff0a0a7207 */ /* 0x000fc40001000000 */
[----:B------:R-:W-:Y:S02]  /*9600*/  UIADD3 UR6, -UR10, URZ, URZ ;  /* 0x0000003f0a067290 */ /* 0x000fe4000fffe13f */
[----:B------:R-:W-:Y:S02]  /*9610*/  UIMAD.WIDE.U32 UR8, UR10, UR12, URZ ;  /* 0x0000000c0a0872a5 */ /* 0x000fe4000f8e003f */
[----:B------:R-:W-:Y:S01]  /*9620*/  UMOV UR29, UR10 ;  /* 0x0000000a001d7c82 */ /* 0x000fe20008000000 */
[----:B------:R-:W-:Y:S01]  /*9630*/  UMOV UR12, UR20 ;  /* 0x00000014000c7c82 */ /* 0x000fe20008000000 */
[----:B------:R-:W-:Y:S01]  /*9640*/  IMAD R13, R13, UR6, R18 ;  /* 0x000000060d0d7c24 */ /* 0x000fe2000f8e0212 */
[----:B------:R-:W-:Y:S02]  /*9650*/  @UP0 USHF.R.U32.HI UR29, URZ, UR13, UR9 ;  /* 0x0000000d3f1d0299 */ /* 0x000fe40008011609 */
[----:B------:R-:W-:Y:S01]  /*9660*/  R2UR UR9, R11 ;  /* 0x000000000b0972ca */ /* 0x000fe200000e0000 */
[----:B------:R-:W-:Y:S01]  /*9670*/  VIADD R11, R9, 0x1 ;  /* 0x00000001090b7836 */ /* 0x000fe20000000000 */
[----:B------:R-:W-:Y:S01]  /*9680*/  R2UR UR27, R13 ;  /* 0x000000000d1b72ca */ /* 0x000fe200000e0000 */
[----:B------:R-:W-:Y:S01]  /*9690*/  UIADD3 UR8, -UR29, URZ, URZ ;  /* 0x0000003f1d087290 */ /* 0x000fe2000fffe13f */
[----:B------:R-:W-:Y:S01]  /*96a0*/  @P2 IMAD.MOV R11, RZ, RZ, R9 ;  /* 0x000000ffff0b2224 */ /* 0x000fe200078e0209 */
[----:B------:R-:W-:-:S02]  /*96b0*/  UIADD3 UR6, UP1, UR14, 0xf0, URZ ;  /* 0x000000f00e067890 */ /* 0x000fc4000ff3e03f */
[----:B------:R-:W-:Y:S01]  /*96c0*/  UIMAD UR28, UR28, UR8, UR10 ;  /* 0x000000081c1c72a4 */ /* 0x000fe2000f8e020a */
[----:B------:R-:W-:Y:S01]  /*96d0*/  R2UR UR10, R20 ;  /* 0x00000000140a72ca */ /* 0x000fe200000e0000 */
[----:B------:R-:W-:Y:S01]  /*96e0*/  UIADD3 UR14, UP2, UR14, 0x1f0, URZ ;  /* 0x000001f00e0e7890 */ /* 0x000fe2000ff5e03f */
[C---:B0-----:R-:W-:Y:S01]  /*96f0*/  ISETP.NE.AND P3, PT, R11.reuse, R12, PT ;  /* 0x0000000c0b00720c */ /* 0x041fe20003f65270 */
[----:B------:R-:W-:Y:S01]  /*9700*/  UIADD3.X UR7, URZ, UR15, URZ, UP1, !UPT ;  /* 0x0000000f3f077290 */ /* 0x000fe20008ffe43f */
[----:B------:R-:W-:Y:S01]  /*9710*/  VIADD R12, R8, 0x1 ;  /* 0x00000001080c7836 */ /* 0x000fe20000000000 */
[----:B------:R-:W-:Y:S01]  /*9720*/  UIMAD UR28, UR28, UR17, UR23 ;  /* 0x000000111c1c72a4 */ /* 0x000fe2000f8e0217 */
[----:B------:R-:W-:Y:S01]  /*9730*/  SEL R9, R11, RZ, P3 ;  /* 0x000000ff0b097207 */ /* 0x000fe20001800000 */
[----:B------:R-:W-:Y:S02]  /*9740*/  UIMAD UR27, UR27, UR16, UR22 ;  /* 0x000000101b1b72a4 */ /* 0x000fe4000f8e0216 */
[----:B------:R-:W-:-:S02]  /*9750*/  UPRMT UR22, UR9, 0x5410, URZ ;  /* 0x0000541009167896 */ /* 0x000fc4000800003f */
[----:B------:R-:W-:Y:S02]  /*9760*/  UIADD3.X UR15, URZ, UR15, URZ, UP2, !UPT ;  /* 0x0000000f3f0f7290 */ /* 0x000fe400097fe43f */
[----:B------:R-:W-:Y:S02]  /*9770*/  UIADD3 UR16, UR24, 0x1c000, URZ ;  /* 0x0001c00018107890 */ /* 0x000fe4000fffe03f */
[----:B------:R-:W-:Y:S01]  /*9780*/  UIADD3 UR8, UR24, 0x1e000, URZ ;  /* 0x0001e00018087890 */ /* 0x000fe2000fffe03f */
[----:B------:R-:W-:Y:S01]  /*9790*/  @P3 IMAD.MOV R12, RZ, RZ, R8 ;  /* 0x000000ffff0c3224 */ /* 0x000fe200078e0208 */
[----:B------:R-:W-:Y:S01]  /*97a0*/  UMOV UR17, UR25 ;  /* 0x0000001900117c82 */ /* 0x000fe20008000000 */
[----:B------:R2:W-:Y:S01]  /*97b0*/  UTMALDG.4D.IM2COL [UR24], [UR6], UR22 ;  /* 0x00000018060073b4 */ /* 0x0005e20008058016 */
[----:B------:R-:W-:Y:S01]  /*97c0*/  UMOV UR13, UR21 ;  /* 0x00000015000d7c82 */ /* 0x000fe20008000000 */
[----:B------:R-:W-:Y:S01]  /*97d0*/  UMOV UR9, UR25 ;  /* 0x0000001900097c82 */ /* 0x000fe20008000000 */
[----:B------:R-:W-:Y:S01]  /*97e0*/  IMAD.MOV.U32 R8, RZ, RZ, R12 ;  /* 0x000000ffff087224 */ /* 0x000fe200078e000c */
[----:B------:R2:W-:Y:S02]  /*97f0*/  UTMALDG.4D [UR16], [UR14], desc[UR4] ;  /* 0x000004100e0075b4 */ /* 0x0005e40008019000 */
[----:B------:R2:W-:Y:S02]  /*9800*/  UTMALDG.4D [UR8], [UR14], desc[UR4] ;  /* 0x000004080e0075b4 */ /* 0x0005e40008019000 */
[----:B--2---:R-:W-:Y:S05]  /*9810*/  @P5 BRA `(.L_x_277) ;  /* 0xfffffff8008c5947 */ /* 0x004fea000383ffff */
.L_x_273:
[----:B------:R-:W-:Y:S05]  /*9820*/  BSYNC B0 ;  /* 0x0000000000007941 */ /* 0x000fea0003800000 */
.L_x_272:
[----:B------:R-:W-:Y:S01]  /*9830*/  ISETP.GE.U32.AND P0, PT, R2, 0x7, PT ;  /* 0x000000070200780c */ /* 0x000fe20003f06070 */
[----:B------:R-:W-:-:S12]  /*9840*/  IMAD.MOV.U32 R3, RZ, RZ, 0x1 ;  /* 0x00000001ff037424 */ /* 0x000fd800078e00ff */
[----:B------:R-:W-:Y:S05]  /*9850*/  @!P0 BRA `(.L_x_278) ;  /* 0x00000000001c8947 */ /* 0x000fea0003800000 */
[----:B------:R-:W-:-:S04]  /*9860*/  IMAD.WIDE.U32 R4, R2, 0x24924925, RZ ;  /* 0x2492492502047825 */ /* 0x000fc800078e00ff */
[----:B------:R-:W-:-:S05]  /*9870*/  IMAD.IADD R3, R2, 0x1, -R5 ;  /* 0x0000000102037824 */ /* 0x000fca00078e0a05 */
[----:B------:R-:W-:-:S04]  /*9880*/  LEA.HI R3, R3, R5, RZ, 0x1f ;  /* 0x0000000503037211 */ /* 0x000fc800078ff8ff */
[----:B------:R-:W-:-:S04]  /*9890*/  SHF.R.U32.HI R3, RZ, 0x2, R3 ;  /* 0x00000002ff037819 */ /* 0x000fc80000011603 */
[----:B------:R-:W-:-:S04]  /*98a0*/  LOP3.LUT R3, R3, 0x1, RZ, 0xc0, !PT ;  /* 0x0000000103037812 */ /* 0x000fc800078ec0ff */
[----:B------:R-:W-:-:S04]  /*98b0*/  ISETP.NE.U32.AND P0, PT, R3, 0x1, PT ;  /* 0x000000010300780c */ /* 0x000fc80003f05070 */
[----:B------:R-:W-:-:S09]  /*98c0*/  SEL R3, RZ, 0x1, !P0 ;  /* 0x00000001ff037807 */ /* 0x000fd20004000000 */
.L_x_278:
[----:B------:R-:W-:Y:S05]  /*98d0*/  WARPSYNC.ALL ;  /* 0x0000000000007948 */ /* 0x000fea0003800000 */
[----:B------:R-:W-:-:S13]  /*98e0*/  ELECT P0, URZ, PT ;  /* 0x00000000003f782f */ /* 0x000fda0003800000 */
[----:B------:R-:W-:Y:S05]  /*98f0*/  @!P0 EXIT ;  /* 0x000000000000894d */ /* 0x000fea0003800000 */
[----:B------:R-:W-:-:S04]  /*9900*/  LOP3.LUT R0, R0, 0x2, RZ, 0xfc, !PT ;  /* 0x0000000200007812 */ /* 0x000fc800078efcff */
[----:B------:R-:W-:-:S13]  /*9910*/  ISETP.NE.AND P0, PT, R0, 0x3, PT ;  /* 0x000000030000780c */ /* 0x000fda0003f05270 */
[----:B------:R-:W-:Y:S05]  /*9920*/  @!P0 BRA `(.L_x_279) ;  /* 0x0000000000048947 */ /* 0x000fea0003800000 */
[----:B------:R-:W-:Y:S01]  /*9930*/  BPT.TRAP 0x1 ;  /* 0x000000040000795c */ /* 0x000fe20000300000 */
.L_x_279:
[----:B------:R-:W2:Y:S01]  /*9940*/  S2R R7, SR_CgaCtaId ;  /* 0x0000000000077919 */ /* 0x000ea20000008800 */
[----:B------:R-:W-:Y:S01]  /*9950*/  IMAD.WIDE.U32 R4, R2, 0x24924925, RZ ;  /* 0x2492492502047825 */ /* 0x000fe200078e00ff */
[----:B------:R-:W-:-:S03]  /*9960*/  MOV R0, 0x400 ;  /* 0x0000040000007802 */ /* 0x000fc60000000f00 */
[----:B------:R-:W-:-:S05]  /*9970*/  IMAD.IADD R4, R2, 0x1, -R5 ;  /* 0x0000000102047824 */ /* 0x000fca00078e0a05 */
[----:B------:R-:W-:-:S04]  /*9980*/  LEA.HI R4, R4, R5, RZ, 0x1f ;  /* 0x0000000504047211 */ /* 0x000fc800078ff8ff */
[----:B------:R-:W-:-:S05]  /*9990*/  SHF.R.U32.HI R5, RZ, 0x2, R4 ;  /* 0x00000002ff057819 */ /* 0x000fca0000011604 */
[----:B------:R-:W-:Y:S01]  /*99a0*/  IMAD R2, R5, -0x7, R2 ;  /* 0xfffffff905027824 */ /* 0x000fe200078e0202 */
[----:B--2---:R-:W-:Y:S02]  /*99b0*/  LEA R0, R7, R0, 0x18 ;  /* 0x0000000007007211 */ /* 0x004fe400078ec0ff */
[----:B------:R-:W-:-:S03]  /*99c0*/  SHF.L.U32 R7, R3, 0x1f, RZ ;  /* 0x0000001f03077819 */ /* 0x000fc600000006ff */
[----:B------:R-:W-:-:S04]  /*99d0*/  VIADD R5, R0, 0x38038 ;  /* 0x0003803800057836 */ /* 0x000fc80000000000 */
[----:B------:R-:W-:-:S07]  /*99e0*/  IMAD R0, R2, 0x8, R5 ;  /* 0x0000000802007824 */ /* 0x000fce00078e0205 */
.L_x_280:
[----:B--2---:R2:W3:Y:S02]  /*99f0*/  SYNCS.PHASECHK.TRANS64.TRYWAIT P0, [R0+URZ], R7 ;  /* 0x00000007000075a7 */ /* 0x0044e4000800017f */
[----:B---3--:R-:W-:Y:S05]  /*9a00*/  @!P0 NANOSLEEP.SYNCS 0x989680 ;  /* 0x009896800000895d */ /* 0x008fea0003900000 */
[----:B------:R-:W3:Y:S02]  /*9a10*/  @!P0 SYNCS.PHASECHK.TRANS64 P0, [R0+URZ], R7 ;  /* 0x00000007000085a7 */ /* 0x000ee4000800007f */
[----:B---3--:R-:W-:Y:S05]  /*9a20*/  @!P0 BRA `(.L_x_280) ;  /* 0xfffffffc00f08947 */ /* 0x008fea000383ffff */
[----:B------:R-:W-:-:S05]  /*9a30*/  VIADD R2, R2, 0x1 ;  /* 0x0000000102027836 */ /* 0x000fca0000000000 */
[----:B------:R-:W-:-:S04]  /*9a40*/  ISETP.NE.AND P0, PT, R2, 0x7, PT ;  /* 0x000000070200780c */ /* 0x000fc80003f05270 */
[----:B--2---:R-:W-:Y:S02]  /*9a50*/  SEL R0, RZ, 0x1, P0 ;  /* 0x00000001ff007807 */ /* 0x004fe40000000000 */
[----:B------:R-:W-:Y:S02]  /*9a60*/  SEL R2, R2, RZ, P0 ;  /* 0x000000ff02027207 */ /* 0x000fe40000000000 */
[----:B------:R-:W-:-:S03]  /*9a70*/  LOP3.LUT R7, R3, R0, RZ, 0x3c, !PT ;  /* 0x0000000003077212 */ /* 0x000fc600078e3cff */
[----:B------:R-:W-:Y:S01]  /*9a80*/  IMAD R0, R2, 0x8, R5 ;  /* 0x0000000802007824 */ /* 0x000fe200078e0205 */
[----:B------:R-:W-:-:S07]  /*9a90*/  SHF.L.U32 R3, R7, 0x1f, RZ ;  /* 0x0000001f07037819 */ /* 0x000fce00000006ff */
.L_x_281:
        /* <DEDUP_REMOVED lines=11> */
.L_x_282:
        /* <DEDUP_REMOVED lines=11> */
.L_x_283:
        /* <DEDUP_REMOVED lines=11> */
.L_x_284:
        /* <DEDUP_REMOVED lines=11> */
.L_x_285:
        /* <DEDUP_REMOVED lines=11> */
.L_x_286:
[----:B--2---:R2:W3:Y:S02]  /*9e10*/  SYNCS.PHASECHK.TRANS64.TRYWAIT P0, [R2+URZ], R3 ;  /* 0x00000003020075a7 */ /* 0x0044e4000800017f */
[----:B---3--:R-:W-:Y:S05]  /*9e20*/  @!P0 NANOSLEEP.SYNCS 0x989680 ;  /* 0x009896800000895d */ /* 0x008fea0003900000 */
[----:B------:R-:W3:Y:S02]  /*9e30*/  @!P0 SYNCS.PHASECHK.TRANS64 P0, [R2+URZ], R3 ;  /* 0x00000003020085a7 */ /* 0x000ee4000800007f */
[----:B---3--:R-:W-:Y:S05]  /*9e40*/  @P0 EXIT ;  /* 0x000000000000094d */ /* 0x008fea0003800000 */
[----:B------:R-:W-:Y:S05]  /*9e50*/  BRA `(.L_x_286) ;  /* 0xfffffffc00ec7947 */ /* 0x000fea000383ffff */
.L_x_287:
[----:B------:R-:W-:-:S00]  /*9e60*/  BRA `(.L_x_287) ;  /* 0xfffffffc00fc7947 */ /* 0x000fc0000383ffff */
[----:B------:R-:W-:-:S00]  /*9e70*/  NOP ;  /* 0x0000000000007918 */ /* 0x000fc00000000000 */
        /* <DEDUP_REMOVED lines=8> */
.L_x_288:


//--------------------- .nv.shared._ZN7cutlass13device_kernelINS_4conv6kernel13ConvUniversalINS1_16ConvProblemShapeILNS1_8OperatorE1ELi2EEENS1_10collective14CollectiveConvINS1_46MainloopSm90TmaGmmaWarpSpecializedImplicitGemmILS5_1ELi7ELi2EN4cute5tupleIJNSA_1CILi1EEESD_SD_EEENS1_36KernelImplicitTmaWarpSpecializedSm90ELi1EEENSB_IJNSC_ILi128EEESH_NSB_IJNSC_ILi64EEEEEEEEENS_10bfloat16_tESL_NSA_8TiledMMAINSA_8MMA_AtomIJNSA_4SM904GMMA28MMA_64x128x16_F32BF16BF16_SSILNSP_5MajorE0ELSR_1ELNSP_7ScaleInE1ELSS_1EEEEEENSA_6LayoutISE_NSB_IJNSC_ILi0EEESW_SW_EEEEENSB_IJNSA_10UnderscoreESZ_SZ_EEEEENS7_6detail26Sm90ImplicitGemmTileTraitsINSA_20SM90_TMA_LOAD_IM2COLENSA_14ComposedLayoutINSA_7SwizzleILi3ELi4ELi3EEENSA_18smem_ptr_flag_bitsILi16EEENSV_INSB_IJNSB_IJNSC_ILi8EEENSC_ILi16EEEEEENSB_IJSI_SD_EEENSB_IJSD_NSC_ILi7EEEEEEEEENSB_IJNSB_IJSI_NSC_ILi512EEEEEENSB_IJSD_SW_EEENSB_IJSW_NSC_ILi8192EEEEEEEEEEEEEvEENS13_INSA_13SM90_TMA_LOADENS15_IS17_S19_NSV_INSB_IJNSB_IJSI_NSC_ILi2EEEEEENSB_IJS1A_S1A_EEES1F_EEENSB_IJNSB_IJSD_NSC_ILi4096EEEEEES1I_S1L_EEEEEEEvEEEENS_8epilogue10collective6detail29Sm90TmaWarpSpecializedAdapterINS23_15DefaultEpilogueISL_NSB_IJNSB_IJlllEEESD_SW_EEES28_NS22_6thread17LinearCombinationISL_Li1EffLNS29_9ScaleType4KindE0ELNS_15FloatRoundStyleE2ESL_EENS_4gemm15EpilogueDefaultEEEEEvvEEEEvNT_6ParamsE --------------------------
	.section	.nv.shared._ZN7cutlass13device_kernelINS_4conv6kernel13ConvUniversalINS1_16ConvProblemShapeILNS1_8OperatorE1ELi2EEENS1_10collective14CollectiveConvINS1_46MainloopSm90TmaGmmaWarpSpecializedImplicitGemmILS5_1ELi7ELi2EN4cute5tupleIJNSA_1CILi1EEESD_SD_EEENS1_36KernelImplicitTmaWarpSpecializedSm90ELi1EEENSB_IJNSC_ILi128EEESH_NSB_IJNSC_ILi64EEEEEEEEENS_10bfloat16_tESL_NSA_8TiledMMAINSA_8MMA_AtomIJNSA_4SM904GMMA28MMA_64x128x16_F32BF16BF16_SSILNSP_5MajorE0ELSR_1ELNSP_7ScaleInE1ELSS_1EEEEEENSA_6LayoutISE_NSB_IJNSC_ILi0EEESW_SW_EEEEENSB_IJNSA_10UnderscoreESZ_SZ_EEEEENS7_6detail26Sm90ImplicitGemmTileTraitsINSA_20SM90_TMA_LOAD_IM2COLENSA_14ComposedLayoutINSA_7SwizzleILi3ELi4ELi3EEENSA_18smem_ptr_flag_bitsILi16EEENSV_INSB_IJNSB_IJNSC_ILi8EEENSC_ILi16EEEEEENSB_IJSI_SD_EEENSB_IJSD_NSC_ILi7EEEEEEEEENSB_IJNSB_IJSI_NSC_ILi512EEEEEENSB_IJSD_SW_EEENSB_IJSW_NSC_ILi8192EEEEEEEEEEEEEvEENS13_INSA_13SM90_TMA_LOADENS15_IS17_S19_NSV_INSB_IJNSB_IJSI_NSC_ILi2EEEEEENSB_IJS1A_S1A_EEES1F_EEENSB_IJNSB_IJSD_NSC_ILi4096EEEEEES1I_S1L_EEEEEEEvEEEENS_8epilogue10collective6detail29Sm90TmaWarpSpecializedAdapterINS23_15DefaultEpilogueISL_NSB_IJNSB_IJlllEEESD_SW_EEES28_NS22_6thread17LinearCombinationISL_Li1EffLNS29_9ScaleType4KindE0ELNS_15FloatRoundStyleE2ESL_EENS_4gemm15EpilogueDefaultEEEEEvvEEEEvNT_6ParamsE,"aw",@nobits
	.sectionflags	@""
	.align	16
	.zero		1024


//--------------------- .nv.shared.reserved.0     --------------------------
	.section	.nv.shared.reserved.0,"aw",@nobits
	.weak		__nv_reservedSMEM_offset_0_alias
	.size		__nv_reservedSMEM_offset_0_alias, 0, 0
	.other		__nv_reservedSMEM_offset_0_alias,@"STO_CUDA_RESERVED_SHARED STV_DEFAULT"
__nv_reservedSMEM_offset_0_alias:
	.zero		0


//--------------------- .nv.global                --------------------------
	.section	.nv.global,"aw",@nobits
.nv.global:
	.type		_ZN39_INTERNAL_233f0617_4_k_cu_3a5d5292_37204cute1_E,@object
	.size		_ZN39_INTERNAL_233f0617_4_k_cu_3a5d5292_37204cute1_E,(_ZN39_INTERNAL_233f0617_4_k_cu_3a5d5292_37204cuda3std3__45__cpo6cbeginE - _ZN39_INTERNAL_233f0617_4_k_cu_3a5d5292_37204cute1_E)
_ZN39_INTERNAL_233f0617_4_k_cu_3a5d5292_37204cute1_E:
	.zero		1
	.type		_ZN39_INTERNAL_233f0617_4_k_cu_3a5d5292_37204cuda3std3__45__cpo6cbeginE,@object
	.size		_ZN39_INTERNAL_233f0617_4_k_cu_3a5d5292_37204cuda3std3__45__cpo6cbeginE,(_ZN39_INTERNAL_233f0617_4_k_cu_3a5d5292_37204cuda3std3__48in_placeE - _ZN39_INTERNAL_233f0617_4_k_cu_3a5d5292_37204cuda3std3__45__cpo6cbeginE)
_ZN39_INTERNAL_233f0617_4_k_cu_3a5d5292_37204cuda3std3__45__cpo6cbeginE:
	.zero		1
	.type		_ZN39_INTERNAL_233f0617_4_k_cu_3a5d5292_37204cuda3std3__48in_placeE,@object
	.size		_ZN39_INTERNAL_233f0617_4_k_cu_3a5d5292_37204cuda3std3__48in_placeE,(_ZN39_INTERNAL_233f0617_4_k_cu_3a5d5292_37204cuda3std6ranges3__45__cpo9iter_moveE - _ZN39_INTERNAL_233f0617_4_k_cu_3a5d5292_37204cuda3std3__48in_placeE)
_ZN39_INTERNAL_233f0617_4_k_cu_3a5d5292_37204cuda3std3__48in_placeE:
	.zero		1
	.type		_ZN39_INTERNAL_233f0617_4_k_cu_3a5d5292_37204cuda3std6ranges3__45__cpo9iter_moveE,@object
	.size		_ZN39_INTERNAL_233f0617_4_k_cu_3a5d5292_37204cuda3std6ranges3__45__cpo9iter_moveE,(_ZN39_INTERNAL_233f0617_4_k_cu_3a5d5292_37204cuda3std3__45__cpo5beginE - _ZN39_INTERNAL_233f0617_4_k_cu_3a5d5292_37204cuda3std6ranges3__45__cpo9iter_moveE)
_ZN39_INTERNAL_233f0617_4_k_cu_3a5d5292_37204cuda3std6ranges3__45__cpo9iter_moveE:
	.zero		1
	.type		_ZN39_INTERNAL_233f0617_4_k_cu_3a5d5292_37204cuda3std3__45__cpo5beginE,@object
	.size		_ZN39_INTERNAL_233f0617_4_k_cu_3a5d5292_37204cuda3std3__45__cpo5beginE,(_ZN39_INTERNAL_233f0617_4_k_cu_3a5d5292_37204cuda3std3__441_GLOBAL__N__233f0617_4_k_cu_3a5d5292_37206ignoreE - _ZN39_INTERNAL_233f0617_4_k_cu_3a5d5292_37204cuda3std3__45__cpo5beginE)
_ZN39_INTERNAL_233f0617_4_k_cu_3a5d5292_37204cuda3std3__45__cpo5beginE:
	.zero		1
	.type		_ZN39_INTERNAL_233f0617_4_k_cu_3a5d5292_37204cuda3std3__441_GLOBAL__N__233f0617_4_k_cu_3a5d5292_37206ignoreE,@object
	.size		_ZN39_INTERNAL_233f0617_4_k_cu_3a5d5292_37204cuda3std3__441_GLOBAL__N__233f0617_4_k_cu_3a5d5292_37206ignoreE,(_ZN39_INTERNAL_233f0617_4_k_cu_3a5d5292_37204cute7productE - _ZN39_INTERNAL_233f0617_4_k_cu_3a5d5292_37204cuda3std3__441_GLOBAL__N__233f0617_4_k_cu_3a5d5292_37206ignoreE)
_ZN39_INTERNAL_233f0617_4_k_cu_3a5d5292_37204cuda3std3__441_GLOBAL__N__233f0617_4_k_cu_3a5d5292_37206ignoreE:
	.zero		1
	.type		_ZN39_INTERNAL_233f0617_4_k_cu_3a5d5292_37204cute7productE,@object
	.size		_ZN39_INTERNAL_233f0617_4_k_cu_3a5d5292_37204cute7productE,(_ZN39_INTERNAL_233f0617_4_k_cu_3a5d5292_37204cuda3std3__45__cpo3endE - _ZN39_INTERNAL_233f0617_4_k_cu_3a5d5292_37204cute7productE)
_ZN39_INTERNAL_233f0617_4_k_cu_3a5d5292_37204cute7productE:
	.zero		1
	.type		_ZN39_INTERNAL_233f0617_4_k_cu_3a5d5292_37204cuda3std3__45__cpo3endE,@object
	.size		_ZN39_INTERNAL_233f0617_4_k_cu_3a5d5292_37204cuda3std3__45__cpo3endE,(_ZN39_INTERNAL_233f0617_4_k_cu_3a5d5292_37204cuda3std3__419piecewise_constructE - _ZN39_INTERNAL_233f0617_4_k_cu_3a5d5292_37204cuda3std3__45__cpo3endE)
_ZN39_INTERNAL_233f0617_4_k_cu_3a5d5292_37204cuda3std3__45__cpo3endE:
	.zero		1
	.type		_ZN39_INTERNAL_233f0617_4_k_cu_3a5d5292_37204cuda3std3__419piecewise_constructE,@object
	.size		_ZN39_INTERNAL_233f0617_4_k_cu_3a5d5292_37204cuda3std3__419piecewise_constructE,(_ZN39_INTERNAL_233f0617_4_k_cu_3a5d5292_37204cuda3std3__45__cpo4cendE - _ZN39_INTERNAL_233f0617_4_k_cu_3a5d5292_37204cuda3std3__419piecewise_constructE)
_ZN39_INTERNAL_233f0617_4_k_cu_3a5d5292_37204cuda3std3__419piecewise_constructE:
	.zero		1
	.type		_ZN39_INTERNAL_233f0617_4_k_cu_3a5d5292_37204cuda3std3__45__cpo4cendE,@object
	.size		_ZN39_INTERNAL_233f0617_4_k_cu_3a5d5292_37204cuda3std3__45__cpo4cendE,(_ZN39_INTERNAL_233f0617_4_k_cu_3a5d5292_37204cuda3std6ranges3__45__cpo4swapE - _ZN39_INTERNAL_233f0617_4_k_cu_3a5d5292_37204cuda3std3__45__cpo4cendE)
_ZN39_INTERNAL_233f0617_4_k_cu_3a5d5292_37204cuda3std3__45__cpo4cendE:
	.zero		1
	.type		_ZN39_INTERNAL_233f0617_4_k_cu_3a5d5292_37204cuda3std6ranges3__45__cpo4swapE,@object
	.size		_ZN39_INTERNAL_233f0617_4_k_cu_3a5d5292_37204cuda3std6ranges3__45__cpo4swapE,(.L_7 - _ZN39_INTERNAL_233f0617_4_k_cu_3a5d5292_37204cuda3std6ranges3__45__cpo4swapE)
_ZN39_INTERNAL_233f0617_4_k_cu_3a5d5292_37204cuda3std6ranges3__45__cpo4swapE:
	.zero		1
.L_7:


//--------------------- .nv.constant0._ZN7cutlass13device_kernelINS_4conv6kernel13ConvUniversalINS1_16ConvProblemShapeILNS1_8OperatorE1ELi2EEENS1_10collective14CollectiveConvINS1_46MainloopSm90TmaGmmaWarpSpecializedImplicitGemmILS5_1ELi7ELi2EN4cute5tupleIJNSA_1CILi1EEESD_SD_EEENS1_36KernelImplicitTmaWarpSpecializedSm90ELi1EEENSB_IJNSC_ILi128EEESH_NSB_IJNSC_ILi64EEEEEEEEENS_10bfloat16_tESL_NSA_8TiledMMAINSA_8MMA_AtomIJNSA_4SM904GMMA28MMA_64x128x16_F32BF16BF16_SSILNSP_5MajorE0ELSR_1ELNSP_7ScaleInE1ELSS_1EEEEEENSA_6LayoutISE_NSB_IJNSC_ILi0EEESW_SW_EEEEENSB_IJNSA_10UnderscoreESZ_SZ_EEEEENS7_6detail26Sm90ImplicitGemmTileTraitsINSA_20SM90_TMA_LOAD_IM2COLENSA_14ComposedLayoutINSA_7SwizzleILi3ELi4ELi3EEENSA_18smem_ptr_flag_bitsILi16EEENSV_INSB_IJNSB_IJNSC_ILi8EEENSC_ILi16EEEEEENSB_IJSI_SD_EEENSB_IJSD_NSC_ILi7EEEEEEEEENSB_IJNSB_IJSI_NSC_ILi512EEEEEENSB_IJSD_SW_EEENSB_IJSW_NSC_ILi8192EEEEEEEEEEEEEvEENS13_INSA_13SM90_TMA_LOADENS15_IS17_S19_NSV_INSB_IJNSB_IJSI_NSC_ILi2EEEEEENSB_IJS1A_S1A_EEES1F_EEENSB_IJNSB_IJSD_NSC_ILi4096EEEEEES1I_S1L_EEEEEEEvEEEENS_8epilogue10collective6detail29Sm90TmaWarpSpecializedAdapterINS23_15DefaultEpilogueISL_NSB_IJNSB_IJlllEEESD_SW_EEES28_NS22_6thread17LinearCombinationISL_Li1EffLNS29_9ScaleType4KindE0ELNS_15FloatRoundStyleE2ESL_EENS_4gemm15EpilogueDefaultEEEEEvvEEEEvNT_6ParamsE --------------------------
	.section	.nv.constant0._ZN7cutlass13device_kernelINS_4conv6kernel13ConvUniversalINS1_16ConvProblemShapeILNS1_8OperatorE1ELi2EEENS1_10collective14CollectiveConvINS1_46MainloopSm90TmaGmmaWarpSpecializedImplicitGemmILS5_1ELi7ELi2EN4cute5tupleIJNSA_1CILi1EEESD_SD_EEENS1_36KernelImplicitTmaWarpSpecializedSm90ELi1EEENSB_IJNSC_ILi128EEESH_NSB_IJNSC_ILi64EEEEEEEEENS_10bfloat16_tESL_NSA_8TiledMMAINSA_8MMA_AtomIJNSA_4SM904GMMA28MMA_64x128x16_F32BF16BF16_SSILNSP_5MajorE0ELSR_1ELNSP_7ScaleInE1ELSS_1EEEEEENSA_6LayoutISE_NSB_IJNSC_ILi0EEESW_SW_EEEEENSB_IJNSA_10UnderscoreESZ_SZ_EEEEENS7_6detail26Sm90ImplicitGemmTileTraitsINSA_20SM90_TMA_LOAD_IM2COLENSA_14ComposedLayoutINSA_7SwizzleILi3ELi4ELi3EEENSA_18smem_ptr_flag_bitsILi16EEENSV_INSB_IJNSB_IJNSC_ILi8EEENSC_ILi16EEEEEENSB_IJSI_SD_EEENSB_IJSD_NSC_ILi7EEEEEEEEENSB_IJNSB_IJSI_NSC_ILi512EEEEEENSB_IJSD_SW_EEENSB_IJSW_NSC_ILi8192EEEEEEEEEEEEEvEENS13_INSA_13SM90_TMA_LOADENS15_IS17_S19_NSV_INSB_IJNSB_IJSI_NSC_ILi2EEEEEENSB_IJS1A_S1A_EEES1F_EEENSB_IJNSB_IJSD_NSC_ILi4096EEEEEES1I_S1L_EEEEEEEvEEEENS_8epilogue10collective6detail29Sm90TmaWarpSpecializedAdapterINS23_15DefaultEpilogueISL_NSB_IJNSB_IJlllEEESD_SW_EEES28_NS22_6thread17LinearCombinationISL_Li1EffLNS29_9ScaleType4KindE0ELNS_15FloatRoundStyleE2ESL_EENS_4gemm15EpilogueDefaultEEEEEvvEEEEvNT_6ParamsE,"a",@progbits
	.sectionflags	@""
	.align	4
.nv.constant0._ZN7cutlass13device_kernelINS_4conv6kernel13ConvUniversalINS1_16ConvProblemShapeILNS1_8OperatorE1ELi2EEENS1_10collective14CollectiveConvINS1_46MainloopSm90TmaGmmaWarpSpecializedImplicitGemmILS5_1ELi7ELi2EN4cute5tupleIJNSA_1CILi1EEESD_SD_EEENS1_36KernelImplicitTmaWarpSpecializedSm90ELi1EEENSB_IJNSC_ILi128EEESH_NSB_IJNSC_ILi64EEEEEEEEENS_10bfloat16_tESL_NSA_8TiledMMAINSA_8MMA_AtomIJNSA_4SM904GMMA28MMA_64x128x16_F32BF16BF16_SSILNSP_5MajorE0ELSR_1ELNSP_7ScaleInE1ELSS_1EEEEEENSA_6LayoutISE_NSB_IJNSC_ILi0EEESW_SW_EEEEENSB_IJNSA_10UnderscoreESZ_SZ_EEEEENS7_6detail26Sm90ImplicitGemmTileTraitsINSA_20SM90_TMA_LOAD_IM2COLENSA_14ComposedLayoutINSA_7SwizzleILi3ELi4ELi3EEENSA_18smem_ptr_flag_bitsILi16EEENSV_INSB_IJNSB_IJNSC_ILi8EEENSC_ILi16EEEEEENSB_IJSI_SD_EEENSB_IJSD_NSC_ILi7EEEEEEEEENSB_IJNSB_IJSI_NSC_ILi512EEEEEENSB_IJSD_SW_EEENSB_IJSW_NSC_ILi8192EEEEEEEEEEEEEvEENS13_INSA_13SM90_TMA_LOADENS15_IS17_S19_NSV_INSB_IJNSB_IJSI_NSC_ILi2EEEEEENSB_IJS1A_S1A_EEES1F_EEENSB_IJNSB_IJSD_NSC_ILi4096EEEEEES1I_S1L_EEEEEEEvEEEENS_8epilogue10collective6detail29Sm90TmaWarpSpecializedAdapterINS23_15DefaultEpilogueISL_NSB_IJNSB_IJlllEEESD_SW_EEES28_NS22_6thread17LinearCombinationISL_Li1EffLNS29_9ScaleType4KindE0ELNS_15FloatRoundStyleE2ESL_EENS_4gemm15EpilogueDefaultEEEEEvvEEEEvNT_6ParamsE:
	.zero		1536


//--------------------- SYMBOLS --------------------------

	.type		.nv.reservedSmem.offset0,@object
	.size		.nv.reservedSmem.offset0,0x4
